def attn_fwd(
    Q,
    K,
    V,
    Out,
    Lse,
    sm_scale,
    stride_qz,
    stride_qh,
    stride_qm,
    stride_qk,
    stride_kz,
    stride_kh,
    stride_kn,
    stride_kk,
    stride_vz,
    stride_vh,
    stride_vn,
    stride_vk,
    stride_oz,
    stride_oh,
    stride_om,
    stride_ok,
    seqlen_q,
    seqlen_k,
    BLOCK_M: tl.constexpr,
    BLOCK_N: tl.constexpr,
    HEAD_DIM: tl.constexpr,
    CAUSAL: tl.constexpr,
):
    start_m = tl.program_id(0)
    off_hz = tl.program_id(1)
    q_off = off_hz * stride_qh
    k_off = off_hz * stride_kh
    v_off = off_hz * stride_vh
    offs_m = start_m * BLOCK_M + tl.arange(0, BLOCK_M)
    offs_d = tl.arange(0, HEAD_DIM)
    offs_n = tl.arange(0, BLOCK_N)
    q_ptrs = Q + q_off + offs_m[:, None] * stride_qm + offs_d[None, :] * stride_qk
    k_ptrs = K + k_off + offs_d[:, None] * stride_kk + offs_n[None, :] * stride_kn
    v_ptrs = V + v_off + offs_n[:, None] * stride_vn + offs_d[None, :] * stride_vk
    m_i = tl.full([BLOCK_M], float("-inf"), dtype=tl.float32)
    l_i = tl.zeros([BLOCK_M], dtype=tl.float32) + 1.0
    acc = tl.zeros([BLOCK_M, HEAD_DIM], dtype=tl.float32)
    q = tl.load(q_ptrs)
    acc, l_i, m_i = _attn_fwd_inner(
        acc,
        l_i,
        m_i,
        q,
        k_ptrs,
        v_ptrs,
        sm_scale,
        stride_kn,
        stride_vn,
        start_m,
        seqlen_k,
        BLOCK_M,
        BLOCK_N,
        HEAD_DIM,
        CAUSAL,
    )
    acc = acc / l_i[:, None]
    lse = m_i + tl.math.log2(l_i) / 1.4426950408889634
    o_ptrs = (
        Out
        + off_hz * stride_oh
        + offs_m[:, None] * stride_om
        + offs_d[None, :] * stride_ok
    )
    tl.store(o_ptrs, acc.to(Out.dtype.element_ty))
    tl.store(Lse + off_hz * seqlen_q + offs_m, lse)

# config = {"BLOCK_M": 32, "BLOCK_N": 16, "HEAD_DIM": 64, "arch": "sm_90", "causal": true, "dtype": "fp16", "num_stages": 2, "num_warps": 8}
# arch = sm_90


// ===== COMPILED SASS (sm_90a) =====

	.target	sm_90a

	.elftype	@"ET_EXEC"


//--------------------- .note.nv.tkinfo           --------------------------
	.section	.note.nv.tkinfo,"",@"SHT_NOTE"
	.sectionflags	@"SHF_NOTE_NV_TKINFO"
	.tkinfo
        /*0018*/ 	.word	0x00000002
        /*0030*/ 	.string	""
        /*0030*/ 	.string	"ptxas"
        /*0030*/ 	.string	"Cuda compilation tools, release 13.0, V13.0.88"
        /*0030*/ 	.string	"Build cuda_13.0.r13.0/compiler.36424714_0"
        /*0030*/ 	.string	"-v  -suppress-debug-info  -lineinfo  -arch sm_90a "



//--------------------- .note.nv.cuinfo           --------------------------
	.section	.note.nv.cuinfo,"",@"SHT_NOTE"
	.sectionflags	@"SHF_NOTE_NV_CUINFO"
        /*0018*/ 	.short	0x0002
        /*001a*/ 	.short	0x005a
        /*001c*/ 	.short	0x0082
	.zero		2


//--------------------- .nv.info                  --------------------------
	.section	.nv.info,"",@"SHT_CUDA_INFO"
	.align	4


	//----- nvinfo : EIATTR_REGCOUNT
	.align		4
        /*0000*/ 	.byte	0x04, 0x2f
        /*0002*/ 	.short	(.L_2 - .L_1)
	.align		4
.L_1:
        /*0004*/ 	.word	index@(attn_fwd)
        /*0008*/ 	.word	0x00000065


	//----- nvinfo : EIATTR_FRAME_SIZE
	.align		4
.L_2:
        /*000c*/ 	.byte	0x04, 0x11
        /*000e*/ 	.short	(.L_4 - .L_3)
	.align		4
.L_3:
        /*0010*/ 	.word	index@(attn_fwd)
        /*0014*/ 	.word	0x00000000


	//----- nvinfo : EIATTR_MIN_STACK_SIZE
	.align		4
.L_4:
        /*0018*/ 	.byte	0x04, 0x12
        /*001a*/ 	.short	(.L_6 - .L_5)
	.align		4
.L_5:
        /*001c*/ 	.word	index@(attn_fwd)
        /*0020*/ 	.word	0x00000000
.L_6:


//--------------------- .nv.compat                --------------------------
	.section	.nv.compat,"",@"SHT_CUDA_COMPAT_INFO"
	.align	4
        /*0000*/ 	.byte	0x02, 0x09, 0x01, 0x00, 0x02, 0x02, 0x01, 0x00, 0x02, 0x05, 0x05, 0x00, 0x03, 0x07, 0x01, 0x01
        /*0010*/ 	.byte	0x02, 0x03, 0x00, 0x00, 0x02, 0x06, 0x01, 0x00, 0x04, 0x0b, 0x08, 0x00, 0x00, 0x00, 0x00, 0x00
        /*0020*/ 	.byte	0x00, 0x00, 0x00, 0x00


//--------------------- .nv.info.attn_fwd         --------------------------
	.section	.nv.info.attn_fwd,"",@"SHT_CUDA_INFO"
	.sectionflags	@""
	.align	4


	//----- nvinfo : EIATTR_CUDA_API_VERSION
	.align		4
        /*0000*/ 	.byte	0x04, 0x37
        /*0002*/ 	.short	(.L_8 - .L_7)
.L_7:
        /*0004*/ 	.word	0x00000082


	//----- nvinfo : EIATTR_KPARAM_INFO
	.align		4
.L_8:
        /*0008*/ 	.byte	0x04, 0x17
        /*000a*/ 	.short	(.L_10 - .L_9)
.L_9:
        /*000c*/ 	.word	0x00000000
        /*0010*/ 	.short	0x0019
        /*0012*/ 	.short	0x0080
        /*0014*/ 	.byte	0x00, 0xf4, 0x21, 0x00


	//----- nvinfo : EIATTR_KPARAM_INFO
	.align		4
.L_10:
        /*0018*/ 	.byte	0x04, 0x17
        /*001a*/ 	.short	(.L_12 - .L_11)
.L_11:
        /*001c*/ 	.word	0x00000000
        /*0020*/ 	.short	0x0018
        /*0022*/ 	.short	0x0078
        /*0024*/ 	.byte	0x00, 0xf4, 0x21, 0x00


	//----- nvinfo : EIATTR_KPARAM_INFO
	.align		4
.L_12:
        /*0028*/ 	.byte	0x04, 0x17
        /*002a*/ 	.short	(.L_14 - .L_13)
.L_13:
        /*002c*/ 	.word	0x00000000
        /*0030*/ 	.short	0x0017
        /*0032*/ 	.short	0x0070
        /*0034*/ 	.byte	0x00, 0xf0, 0x11, 0x00


	//----- nvinfo : EIATTR_KPARAM_INFO
	.align		4
.L_14:
        /*0038*/ 	.byte	0x04, 0x17
        /*003a*/ 	.short	(.L_16 - .L_15)
.L_15:
        /*003c*/ 	.word	0x00000000
        /*0040*/ 	.short	0x0016
        /*0042*/ 	.short	0x006c
        /*0044*/ 	.byte	0x00, 0xf0, 0x11, 0x00


	//----- nvinfo : EIATTR_KPARAM_INFO
	.align		4
.L_16:
        /*0048*/ 	.byte	0x04, 0x17
        /*004a*/ 	.short	(.L_18 - .L_17)
.L_17:
        /*004c*/ 	.word	0x00000000
        /*0050*/ 	.short	0x0015
        /*0052*/ 	.short	0x0068
        /*0054*/ 	.byte	0x00, 0xf0, 0x11, 0x00


	//----- nvinfo : EIATTR_KPARAM_INFO
	.align		4
.L_18:
        /*0058*/ 	.byte	0x04, 0x17
        /*005a*/ 	.short	(.L_20 - .L_19)
.L_19:
        /*005c*/ 	.word	0x00000000
        /*0060*/ 	.short	0x0014
        /*0062*/ 	.short	0x0064
        /*0064*/ 	.byte	0x00, 0xf0, 0x11, 0x00


	//----- nvinfo : EIATTR_KPARAM_INFO
	.align		4
.L_20:
        /*0068*/ 	.byte	0x04, 0x17
        /*006a*/ 	.short	(.L_22 - .L_21)
.L_21:
        /*006c*/ 	.word	0x00000000
        /*0070*/ 	.short	0x0013
        /*0072*/ 	.short	0x0060
        /*0074*/ 	.byte	0x00, 0xf0, 0x11, 0x00


	//----- nvinfo : EIATTR_KPARAM_INFO
	.align		4
.L_22:
        /*0078*/ 	.byte	0x04, 0x17
        /*007a*/ 	.short	(.L_24 - .L_23)
.L_23:
        /*007c*/ 	.word	0x00000000
        /*0080*/ 	.short	0x0012
        /*0082*/ 	.short	0x005c
        /*0084*/ 	.byte	0x00, 0xf0, 0x11, 0x00


	//----- nvinfo : EIATTR_KPARAM_INFO
	.align		4
.L_24:
        /*0088*/ 	.byte	0x04, 0x17
        /*008a*/ 	.short	(.L_26 - .L_25)
.L_25:
        /*008c*/ 	.word	0x00000000
        /*0090*/ 	.short	0x0011
        /*0092*/ 	.short	0x0058
        /*0094*/ 	.byte	0x00, 0xf0, 0x11, 0x00


	//----- nvinfo : EIATTR_KPARAM_INFO
	.align		4
.L_26:
        /*0098*/ 	.byte	0x04, 0x17
        /*009a*/ 	.short	(.L_28 - .L_27)
.L_27:
        /*009c*/ 	.word	0x00000000
        /*00a0*/ 	.short	0x0010
        /*00a2*/ 	.short	0x0054
        /*00a4*/ 	.byte	0x00, 0xf0, 0x11, 0x00


	//----- nvinfo : EIATTR_KPARAM_INFO
	.align		4
.L_28:
        /*00a8*/ 	.byte	0x04, 0x17
        /*00aa*/ 	.short	(.L_30 - .L_29)
.L_29:
        /*00ac*/ 	.word	0x00000000
        /*00b0*/ 	.short	0x000f
        /*00b2*/ 	.short	0x0050
        /*00b4*/ 	.byte	0x00, 0xf0, 0x11, 0x00


	//----- nvinfo : EIATTR_KPARAM_INFO
	.align		4
.L_30:
        /*00b8*/ 	.byte	0x04, 0x17
        /*00ba*/ 	.short	(.L_32 - .L_31)
.L_31:
        /*00bc*/ 	.word	0x00000000
        /*00c0*/ 	.short	0x000e
        /*00c2*/ 	.short	0x004c
        /*00c4*/ 	.byte	0x00, 0xf0, 0x11, 0x00


	//----- nvinfo : EIATTR_KPARAM_INFO
	.align		4
.L_32:
        /*00c8*/ 	.byte	0x04, 0x17
        /*00ca*/ 	.short	(.L_34 - .L_33)
.L_33:
        /*00cc*/ 	.word	0x00000000
        /*00d0*/ 	.short	0x000d
        /*00d2*/ 	.short	0x0048
        /*00d4*/ 	.byte	0x00, 0xf0, 0x11, 0x00


	//----- nvinfo : EIATTR_KPARAM_INFO
	.align		4
.L_34:
        /*00d8*/ 	.byte	0x04, 0x17
        /*00da*/ 	.short	(.L_36 - .L_35)
.L_35:
        /*00dc*/ 	.word	0x00000000
        /*00e0*/ 	.short	0x000c
        /*00e2*/ 	.short	0x0044
        /*00e4*/ 	.byte	0x00, 0xf0, 0x11, 0x00


	//----- nvinfo : EIATTR_KPARAM_INFO
	.align		4
.L_36:
        /*00e8*/ 	.byte	0x04, 0x17
        /*00ea*/ 	.short	(.L_38 - .L_37)
.L_37:
        /*00ec*/ 	.word	0x00000000
        /*00f0*/ 	.short	0x000b
        /*00f2*/ 	.short	0x0040
        /*00f4*/ 	.byte	0x00, 0xf0, 0x11, 0x00


	//----- nvinfo : EIATTR_KPARAM_INFO
	.align		4
.L_38:
        /*00f8*/ 	.byte	0x04, 0x17
        /*00fa*/ 	.short	(.L_40 - .L_39)
.L_39:
        /*00fc*/ 	.word	0x00000000
        /*0100*/ 	.short	0x000a
        /*0102*/ 	.short	0x003c
        /*0104*/ 	.byte	0x00, 0xf0, 0x11, 0x00


	//----- nvinfo : EIATTR_KPARAM_INFO
	.align		4
.L_40:
        /*0108*/ 	.byte	0x04, 0x17
        /*010a*/ 	.short	(.L_42 - .L_41)
.L_41:
        /*010c*/ 	.word	0x00000000
        /*0110*/ 	.short	0x0009
        /*0112*/ 	.short	0x0038
        /*0114*/ 	.byte	0x00, 0xf0, 0x11, 0x00


	//----- nvinfo : EIATTR_KPARAM_INFO
	.align		4
.L_42:
        /*0118*/ 	.byte	0x04, 0x17
        /*011a*/ 	.short	(.L_44 - .L_43)
.L_43:
        /*011c*/ 	.word	0x00000000
        /*0120*/ 	.short	0x0008
        /*0122*/ 	.short	0x0034
        /*0124*/ 	.byte	0x00, 0xf0, 0x11, 0x00


	//----- nvinfo : EIATTR_KPARAM_INFO
	.align		4
.L_44:
        /*0128*/ 	.byte	0x04, 0x17
        /*012a*/ 	.short	(.L_46 - .L_45)
.L_45:
        /*012c*/ 	.word	0x00000000
        /*0130*/ 	.short	0x0007
        /*0132*/ 	.short	0x0030
        /*0134*/ 	.byte	0x00, 0xf0, 0x11, 0x00


	//----- nvinfo : EIATTR_KPARAM_INFO
	.align		4
.L_46:
        /*0138*/ 	.byte	0x04, 0x17
        /*013a*/ 	.short	(.L_48 - .L_47)
.L_47:
        /*013c*/ 	.word	0x00000000
        /*0140*/ 	.short	0x0006
        /*0142*/ 	.short	0x002c
        /*0144*/ 	.byte	0x00, 0xf0, 0x11, 0x00


	//----- nvinfo : EIATTR_KPARAM_INFO
	.align		4
.L_48:
        /*0148*/ 	.byte	0x04, 0x17
        /*014a*/ 	.short	(.L_50 - .L_49)
.L_49:
        /*014c*/ 	.word	0x00000000
        /*0150*/ 	.short	0x0005
        /*0152*/ 	.short	0x0028
        /*0154*/ 	.byte	0x00, 0xf0, 0x11, 0x00


	//----- nvinfo : EIATTR_KPARAM_INFO
	.align		4
.L_50:
        /*0158*/ 	.byte	0x04, 0x17
        /*015a*/ 	.short	(.L_52 - .L_51)
.L_51:
        /*015c*/ 	.word	0x00000000
        /*0160*/ 	.short	0x0004
        /*0162*/ 	.short	0x0020
        /*0164*/ 	.byte	0x00, 0xf4, 0x21, 0x00


	//----- nvinfo : EIATTR_KPARAM_INFO
	.align		4
.L_52:
        /*0168*/ 	.byte	0x04, 0x17
        /*016a*/ 	.short	(.L_54 - .L_53)
.L_53:
        /*016c*/ 	.word	0x00000000
        /*0170*/ 	.short	0x0003
        /*0172*/ 	.short	0x0018
        /*0174*/ 	.byte	0x00, 0xf4, 0x21, 0x00


	//----- nvinfo : EIATTR_KPARAM_INFO
	.align		4
.L_54:
        /*0178*/ 	.byte	0x04, 0x17
        /*017a*/ 	.short	(.L_56 - .L_55)
.L_55:
        /*017c*/ 	.word	0x00000000
        /*0180*/ 	.short	0x0002
        /*0182*/ 	.short	0x0010
        /*0184*/ 	.byte	0x00, 0xf4, 0x21, 0x00


	//----- nvinfo : EIATTR_KPARAM_INFO
	.align		4
.L_56:
        /*0188*/ 	.byte	0x04, 0x17
        /*018a*/ 	.short	(.L_58 - .L_57)
.L_57:
        /*018c*/ 	.word	0x00000000
        /*0190*/ 	.short	0x0001
        /*0192*/ 	.short	0x0008
        /*0194*/ 	.byte	0x00, 0xf4, 0x21, 0x00


	//----- nvinfo : EIATTR_KPARAM_INFO
	.align		4
.L_58:
        /*0198*/ 	.byte	0x04, 0x17
        /*019a*/ 	.short	(.L_60 - .L_59)
.L_59:
        /*019c*/ 	.word	0x00000000
        /*01a0*/ 	.short	0x0000
        /*01a2*/ 	.short	0x0000
        /*01a4*/ 	.byte	0x00, 0xf4, 0x21, 0x00


	//----- nvinfo : EIATTR_SPARSE_MMA_MASK
	.align		4
.L_60:
        /*01a8*/ 	.byte	0x03, 0x50
        /*01aa*/ 	.short	0x0000


	//----- nvinfo : EIATTR_MAXREG_COUNT
	.align		4
        /*01ac*/ 	.byte	0x03, 0x1b
        /*01ae*/ 	.short	0x00ff


	//----- nvinfo : EIATTR_NUM_BARRIERS
	.align		4
        /*01b0*/ 	.byte	0x02, 0x4c
        /*01b2*/ 	.byte	0x01
	.zero		1


	//----- nvinfo : EIATTR_MERCURY_ISA_VERSION
	.align		4
        /*01b4*/ 	.byte	0x03, 0x5f
        /*01b6*/ 	.short	0x0101


	//----- nvinfo : EIATTR_COOP_GROUP_MASK_REGIDS
	.align		4
        /*01b8*/ 	.byte	0x04, 0x29
        /*01ba*/ 	.short	(.L_62 - .L_61)


	//   ....[0]....
.L_61:
        /*01bc*/ 	.word	0xffffffff


	//   ....[1]....
        /*01c0*/ 	.word	0xffffffff


	//   ....[2]....
        /*01c4*/ 	.word	0xffffffff


	//   ....[3]....
        /*01c8*/ 	.word	0xffffffff


	//   ....[4]....
        /*01cc*/ 	.word	0xffffffff


	//   ....[5]....
        /*01d0*/ 	.word	0xffffffff


	//   ....[6]....
        /*01d4*/ 	.word	0xffffffff


	//   ....[7]....
        /*01d8*/ 	.word	0xffffffff


	//   ....[8]....
        /*01dc*/ 	.word	0xffffffff


	//   ....[9]....
        /*01e0*/ 	.word	0xffffffff


	//   ....[10]....
        /*01e4*/ 	.word	0xffffffff


	//   ....[11]....
        /*01e8*/ 	.word	0xffffffff


	//   ....[12]....
        /*01ec*/ 	.word	0xffffffff


	//   ....[13]....
        /*01f0*/ 	.word	0xffffffff


	//   ....[14]....
        /*01f4*/ 	.word	0xffffffff


	//   ....[15]....
        /*01f8*/ 	.word	0xffffffff


	//   ....[16]....
        /*01fc*/ 	.word	0xffffffff


	//   ....[17]....
        /*0200*/ 	.word	0xffffffff


	//----- nvinfo : EIATTR_COOP_GROUP_INSTR_OFFSETS
	.align		4
.L_62:
        /*0204*/ 	.byte	0x04, 0x28
        /*0206*/ 	.short	(.L_64 - .L_63)


	//   ....[0]....
.L_63:
        /*0208*/ 	.word	0x000012b0


	//   ....[1]....
        /*020c*/ 	.word	0x000012c0


	//   ....[2]....
        /*0210*/ 	.word	0x000012d0


	//   ....[3]....
        /*0214*/ 	.word	0x000012e0


	//   ....[4]....
        /*0218*/ 	.word	0x00001320


	//   ....[5]....
        /*021c*/ 	.word	0x00001340


	//   ....[6]....
        /*0220*/ 	.word	0x00001350


	//   ....[7]....
        /*0224*/ 	.word	0x00001360


	//   ....[8]....
        /*0228*/ 	.word	0x00001410


	//   ....[9]....
        /*022c*/ 	.word	0x000015d0


	//   ....[10]....
        /*0230*/ 	.word	0x000016a0


	//   ....[11]....
        /*0234*/ 	.word	0x000016b0


	//   ....[12]....
        /*0238*/ 	.word	0x000016d0


	//   ....[13]....
        /*023c*/ 	.word	0x000016e0


	//   ....[14]....
        /*0240*/ 	.word	0x00001710


	//   ....[15]....
        /*0244*/ 	.word	0x00001750


	//   ....[16]....
        /*0248*/ 	.word	0x00001760


	//   ....[17]....
        /*024c*/ 	.word	0x00001800


	//----- nvinfo : EIATTR_EXIT_INSTR_OFFSETS
	.align		4
.L_64:
        /*0250*/ 	.byte	0x04, 0x1c
        /*0252*/ 	.short	(.L_66 - .L_65)


	//   ....[0]....
.L_65:
        /*0254*/ 	.word	0x00002c00


	//   ....[1]....
        /*0258*/ 	.word	0x00002c30


	//----- nvinfo : EIATTR_REQNTID
	.align		4
.L_66:
        /*025c*/ 	.byte	0x04, 0x10
        /*025e*/ 	.short	(.L_68 - .L_67)
.L_67:
        /*0260*/ 	.word	0x00000100
        /*0264*/ 	.word	0x00000001
        /*0268*/ 	.word	0x00000001


	//----- nvinfo : EIATTR_CBANK_PARAM_SIZE
	.align		4
.L_68:
        /*026c*/ 	.byte	0x03, 0x19
        /*026e*/ 	.short	0x0088


	//----- nvinfo : EIATTR_PARAM_CBANK
	.align		4
        /*0270*/ 	.byte	0x04, 0x0a
        /*0272*/ 	.short	(.L_70 - .L_69)
	.align		4
.L_69:
        /*0274*/ 	.word	index@(.nv.constant0.attn_fwd)
        /*0278*/ 	.short	0x0210
        /*027a*/ 	.short	0x0088


	//----- nvinfo : EIATTR_SW_WAR
	.align		4
.L_70:
        /*027c*/ 	.byte	0x04, 0x36
        /*027e*/ 	.short	(.L_72 - .L_71)
.L_71:
        /*0280*/ 	.word	0x00000008
.L_72:


//--------------------- .nv.callgraph             --------------------------
	.section	.nv.callgraph,"",@"SHT_CUDA_CALLGRAPH"
	.align	4
	.sectionentsize	8
	.align		4
        /*0000*/ 	.word	0x00000000
	.align		4
        /*0004*/ 	.word	0xffffffff
	.align		4
        /*0008*/ 	.word	0x00000000
	.align		4
        /*000c*/ 	.word	0xfffffffe
	.align		4
        /*0010*/ 	.word	0x00000000
	.align		4
        /*0014*/ 	.word	0xfffffffd
	.align		4
        /*0018*/ 	.word	0x00000000
	.align		4
        /*001c*/ 	.word	0xfffffffc


//--------------------- .nv.constant4             --------------------------
	.section	.nv.constant4,"a",@progbits
	.align	8
	.align		8
.nv.constant4:
        /*0000*/ 	.dword	_$_str


//--------------------- .text.attn_fwd            --------------------------
	.section	.text.attn_fwd,"ax",@progbits
	.align	128
        .global         attn_fwd
        .type           attn_fwd,@function
        .size           attn_fwd,(.L_x_3 - attn_fwd)
        .other          attn_fwd,@"STO_CUDA_ENTRY STV_DEFAULT"
attn_fwd:
.text.attn_fwd:
[----:B------:R-:W-:Y:S01]  /*0000*/  LDC R1, c[0x0][0x28] ;  /* 0x00000a00ff017b82 */ /* 0x000fe20000000800 */
[----:B------:R-:W0:Y:S07]  /*0010*/  S2R R56, SR_CTAID.X ;  /* 0x0000000000387919 */ /* 0x000e2e0000002500 */
[----:B------:R-:W1:Y:S01]  /*0020*/  S2UR UR7, SR_CTAID.Y ;  /* 0x00000000000779c3 */ /* 0x000e620000002600 */
[----:B------:R-:W-:Y:S01]  /*0030*/  ULDC.64 UR4, c[0x0][0x240] ;  /* 0x0000900000047ab9 */ /* 0x000fe20000000a00 */
[----:B------:R-:W-:Y:S01]  /*0040*/  ULDC.64 UR10, c[0x0][0x208] ;  /* 0x00008200000a7ab9 */ /* 0x000fe20000000a00 */
[----:B------:R-:W2:Y:S05]  /*0050*/  S2R R3, SR_TID.X ;  /* 0x0000000000037919 */ /* 0x000eaa0000002100 */
[----:B------:R-:W3:Y:S08]  /*0060*/  LDC R13, c[0x0][0x248] ;  /* 0x00009200ff0d7b82 */ /* 0x000ef00000000800 */
[----:B------:R-:W4:Y:S01]  /*0070*/  LDC.64 R18, c[0x0][0x210] ;  /* 0x00008400ff127b82 */ /* 0x000f220000000a00 */
[----:B-1----:R-:W-:-:S04]  /*0080*/  UIMAD UR4, UR7, UR4, URZ ;  /* 0x00000004070472a4 */ /* 0x002fc8000f8e023f */
[----:B------:R-:W-:Y:S01]  /*0090*/  USHF.L.U32 UR6, UR4, 0x1, URZ ;  /* 0x0000000104067899 */ /* 0x000fe2000800063f */
[----:B0-----:R-:W-:Y:S01]  /*00a0*/  IMAD.SHL.U32 R56, R56, 0x20, RZ ;  /* 0x0000002038387824 */ /* 0x001fe200078e00ff */
[----:B--2---:R-:W-:-:S04]  /*00b0*/  SHF.R.U32.HI R68, RZ, 0x5, R3 ;  /* 0x00000005ff447819 */ /* 0x004fc80000011603 */
[----:B------:R-:W-:Y:S02]  /*00c0*/  LOP3.LUT R69, R56, 0x1f, R3, 0xf8, !PT ;  /* 0x0000001f38457812 */ /* 0x000fe400078ef803 */
[----:B------:R-:W-:Y:S02]  /*00d0*/  SGXT.U32 R68, R68, 0x3 ;  /* 0x000000034444781a */ /* 0x000fe40000000000 */
[----:B------:R-:W-:Y:S01]  /*00e0*/  LEA.HI R67, R3, 0x18, RZ, 0x1b ;  /* 0x0000001803437811 */ /* 0x000fe200078fd8ff */
[----:B------:R-:W-:Y:S01]  /*00f0*/  IMAD R0, R69, UR5, RZ ;  /* 0x0000000545007c24 */ /* 0x000fe2000f8e02ff */
[----:B------:R-:W-:Y:S01]  /*0100*/  UIMAD.WIDE UR4, UR4, 0x2, URZ ;  /* 0x00000002040478a5 */ /* 0x000fe2000f8e023f */
[----:B---3--:R-:W-:Y:S02]  /*0110*/  IMAD R2, R68, R13, RZ ;  /* 0x0000000d44027224 */ /* 0x008fe400078e02ff */
[C---:B------:R-:W-:Y:S02]  /*0120*/  IMAD.SHL.U32 R5, R0.reuse, 0x2, RZ ;  /* 0x0000000200057824 */ /* 0x040fe400078e00ff */
[----:B------:R-:W-:-:S03]  /*0130*/  IMAD.HI R0, R0, 0x2, RZ ;  /* 0x0000000200007827 */ /* 0x000fc600078e02ff */
[----:B----4-:R-:W-:Y:S01]  /*0140*/  IADD3 R17, P0, P1, R5, UR6, R18 ;  /* 0x0000000605117c10 */ /* 0x010fe2000f91e012 */
[----:B------:R-:W-:-:S03]  /*0150*/  IMAD R7, R13, 0x8, R2 ;  /* 0x000000080d077824 */ /* 0x000fc600078e0202 */
[----:B------:R-:W-:Y:S01]  /*0160*/  IADD3.X R19, R0, UR5, R19, P0, P1 ;  /* 0x0000000500137c10 */ /* 0x000fe200087e2413 */
[----:B------:R-:W-:Y:S01]  /*0170*/  IMAD R0, R13, 0x8, R7 ;  /* 0x000000080d007824 */ /* 0x000fe200078e0207 */
[CC--:B------:R-:W-:Y:S02]  /*0180*/  LEA R4, P0, R2.reuse, R17.reuse, 0x1 ;  /* 0x0000001102047211 */ /* 0x0c0fe400078008ff */
[----:B------:R-:W-:Y:S02]  /*0190*/  LEA R6, P1, R7, R17, 0x1 ;  /* 0x0000001107067211 */ /* 0x000fe400078208ff */
[----:B------:R-:W-:Y:S02]  /*01a0*/  LEA.HI.X.SX32 R5, R2, R19, 0x1, P0 ;  /* 0x0000001302057211 */ /* 0x000fe400000f0eff */
[C---:B------:R-:W-:Y:S01]  /*01b0*/  LEA R8, P0, R0.reuse, R17, 0x1 ;  /* 0x0000001100087211 */ /* 0x040fe200078008ff */
[----:B------:R-:W-:Y:S01]  /*01c0*/  IMAD R2, R67, R13, RZ ;  /* 0x0000000d43027224 */ /* 0x000fe200078e02ff */
[----:B------:R-:W-:Y:S01]  /*01d0*/  LEA.HI R66, R3, 0x38, RZ, 0x1b ;  /* 0x0000003803427811 */ /* 0x000fe200078fd8ff */
[----:B------:R0:W2:Y:S01]  /*01e0*/  LDG.E.U16 R18, desc[UR10][R4.64] ;  /* 0x0000000a04127981 */ /* 0x0000a2000c1e1500 */
[----:B------:R-:W-:-:S02]  /*01f0*/  LEA.HI.X.SX32 R9, R0, R19, 0x1, P0 ;  /* 0x0000001300097211 */ /* 0x000fc400000f0eff */
[----:B------:R-:W-:Y:S02]  /*0200*/  LEA R0, R13, R0, 0x4 ;  /* 0x000000000d007211 */ /* 0x000fe400078e20ff */
[C---:B------:R-:W-:Y:S02]  /*0210*/  LEA R10, P0, R2.reuse, R17, 0x1 ;  /* 0x00000011020a7211 */ /* 0x040fe400078008ff */
[-C--:B------:R-:W-:Y:S01]  /*0220*/  LEA.HI.X.SX32 R7, R7, R19.reuse, 0x1, P1 ;  /* 0x0000001307077211 */ /* 0x080fe200008f0eff */
[C---:B------:R-:W-:Y:S01]  /*0230*/  IMAD R15, R13.reuse, 0x8, R0 ;  /* 0x000000080d0f7824 */ /* 0x040fe200078e0200 */
[----:B------:R-:W-:Y:S01]  /*0240*/  LEA.HI.X.SX32 R11, R2, R19, 0x1, P0 ;  /* 0x00000013020b7211 */ /* 0x000fe200000f0eff */
[----:B------:R-:W-:Y:S01]  /*0250*/  IMAD R16, R66, R13, RZ ;  /* 0x0000000d42107224 */ /* 0x000fe200078e02ff */
[C---:B------:R-:W-:Y:S01]  /*0260*/  LEA R12, P1, R0.reuse, R17, 0x1 ;  /* 0x00000011000c7211 */ /* 0x040fe200078208ff */
[----:B------:R-:W-:Y:S01]  /*0270*/  IMAD R2, R13, 0x8, R15 ;  /* 0x000000080d027824 */ /* 0x000fe200078e020f */
[----:B------:R1:W3:Y:S02]  /*0280*/  LDG.E.U16 R20, desc[UR10][R6.64] ;  /* 0x0000000a06147981 */ /* 0x0002e4000c1e1500 */
[----:B------:R-:W-:-:S02]  /*0290*/  LEA.HI.X.SX32 R13, R0, R19, 0x1, P1 ;  /* 0x00000013000d7211 */ /* 0x000fc400008f0eff */
[-C--:B0-----:R-:W-:Y:S01]  /*02a0*/  LEA R4, P0, R15, R17.reuse, 0x1 ;  /* 0x000000110f047211 */ /* 0x081fe200078008ff */
[----:B------:R-:W4:Y:S04]  /*02b0*/  LDG.E.U16 R8, desc[UR10][R8.64] ;  /* 0x0000000a08087981 */ /* 0x000f28000c1e1500 */
[----:B------:R0:W5:Y:S01]  /*02c0*/  LDG.E.U16 R10, desc[UR10][R10.64] ;  /* 0x0000000a0a0a7981 */ /* 0x000162000c1e1500 */
[-C--:B-1----:R-:W-:Y:S02]  /*02d0*/  LEA R6, P1, R2, R17.reuse, 0x1 ;  /* 0x0000001102067211 */ /* 0x082fe400078208ff */
[----:B------:R-:W-:Y:S01]  /*02e0*/  LEA R14, P2, R16, R17, 0x1 ;  /* 0x00000011100e7211 */ /* 0x000fe200078408ff */
[----:B------:R1:W5:Y:S01]  /*02f0*/  LDG.E.U16 R12, desc[UR10][R12.64] ;  /* 0x0000000a0c0c7981 */ /* 0x000362000c1e1500 */
[----:B------:R-:W-:-:S02]  /*0300*/  LEA.HI.X.SX32 R7, R2, R19, 0x1, P1 ;  /* 0x0000001302077211 */ /* 0x000fc400008f0eff */
[----:B------:R-:W-:-:S03]  /*0310*/  LEA.HI.X.SX32 R5, R15, R19, 0x1, P0 ;  /* 0x000000130f057211 */ /* 0x000fc600000f0eff */
[----:B------:R-:W5:Y:S01]  /*0320*/  LDG.E.U16 R6, desc[UR10][R6.64] ;  /* 0x0000000a06067981 */ /* 0x000f62000c1e1500 */
[----:B------:R-:W-:-:S03]  /*0330*/  LEA.HI.X.SX32 R15, R16, R19, 0x1, P2 ;  /* 0x00000013100f7211 */ /* 0x000fc600010f0eff */
[----:B------:R1:W5:Y:S04]  /*0340*/  LDG.E.U16 R4, desc[UR10][R4.64] ;  /* 0x0000000a04047981 */ /* 0x000368000c1e1500 */
[----:B------:R-:W5:Y:S01]  /*0350*/  LDG.E.U16 R14, desc[UR10][R14.64] ;  /* 0x0000000a0e0e7981 */ /* 0x000f62000c1e1500 */
[----:B------:R-:W1:Y:S01]  /*0360*/  S2UR UR6, SR_CgaCtaId ;  /* 0x00000000000679c3 */ /* 0x000e620000008800 */
[C---:B------:R-:W-:Y:S01]  /*0370*/  LOP3.LUT R17, R3.reuse, 0xc0, RZ, 0xc0, !PT ;  /* 0x000000c003117812 */ /* 0x040fe200078ec0ff */
[----:B------:R-:W-:Y:S01]  /*0380*/  UMOV UR4, 0x400 ;  /* 0x0000040000047882 */ /* 0x000fe20000000000 */
[----:B0-----:R-:W-:Y:S02]  /*0390*/  IMAD.SHL.U32 R11, R3, 0x2, RZ ;  /* 0x00000002030b7824 */ /* 0x001fe400078e00ff */
[----:B------:R-:W-:Y:S01]  /*03a0*/  SHF.R.U32.HI R2, RZ, 0x2, R17 ;  /* 0x00000002ff027819 */ /* 0x000fe20000011611 */
[----:B------:R-:W-:-:S03]  /*03b0*/  VIADD R64, R56, 0x20 ;  /* 0x0000002038407836 */ /* 0x000fc60000000000 */
[----:B------:R-:W-:Y:S02]  /*03c0*/  LOP3.LUT R65, R2, 0x1fe, R11, 0x78, !PT ;  /* 0x000001fe02417812 */ /* 0x000fe400078e780b */
[----:B------:R-:W-:Y:S02]  /*03d0*/  ISETP.GE.AND P0, PT, R64, 0x1, PT ;  /* 0x000000014000780c */ /* 0x000fe40003f06270 */
[C---:B------:R-:W-:Y:S01]  /*03e0*/  LOP3.LUT R9, R3.reuse, 0x3f, RZ, 0xc0, !PT ;  /* 0x0000003f03097812 */ /* 0x040fe200078ec0ff */
[----:B-1----:R-:W-:Y:S01]  /*03f0*/  ULEA UR6, UR6, UR4, 0x18 ;  /* 0x0000000406067291 */ /* 0x002fe2000f8ec03f */
[----:B------:R-:W-:-:S05]  /*0400*/  LOP3.LUT R0, R3, 0x18, RZ, 0xc0, !PT ;  /* 0x0000001803007812 */ /* 0x000fca00078ec0ff */
[----:B------:R-:W-:Y:S01]  /*0410*/  IMAD R13, R0, 0x20, R9 ;  /* 0x00000020000d7824 */ /* 0x000fe200078e0209 */
[----:B------:R-:W-:Y:S02]  /*0420*/  SHF.R.U32.HI R5, RZ, 0x1, R17 ;  /* 0x00000001ff057819 */ /* 0x000fe40000011611 */
[----:B------:R-:W-:Y:S02]  /*0430*/  LOP3.LUT R7, R3, 0x20, RZ, 0xc0, !PT ;  /* 0x0000002003077812 */ /* 0x000fe400078ec0ff */
[----:B------:R-:W-:Y:S01]  /*0440*/  SHF.L.U32 R2, R13, 0x2, RZ ;  /* 0x000000020d027819 */ /* 0x000fe200000006ff */
[----:B------:R-:W-:Y:S01]  /*0450*/  IMAD.MOV.U32 R62, RZ, RZ, 0x3f800000 ;  /* 0x3f800000ff3e7424 */ /* 0x000fe200078e00ff */
[----:B------:R-:W-:Y:S01]  /*0460*/  MOV R51, 0xff800000 ;  /* 0xff80000000337802 */ /* 0x000fe20000000f00 */
[----:B------:R-:W-:Y:S01]  /*0470*/  IMAD.MOV.U32 R49, RZ, RZ, -0x800000 ;  /* 0xff800000ff317424 */ /* 0x000fe200078e00ff */
[----:B------:R-:W-:Y:S01]  /*0480*/  LOP3.LUT R2, R2, R5, RZ, 0x3c, !PT ;  /* 0x0000000502027212 */ /* 0x000fe200078e3cff */
[----:B------:R-:W-:Y:S01]  /*0490*/  IMAD.MOV.U32 R46, RZ, RZ, -0x800000 ;  /* 0xff800000ff2e7424 */ /* 0x000fe200078e00ff */
[----:B------:R-:W-:Y:S01]  /*04a0*/  CS2R R28, SRZ ;  /* 0x00000000001c7805 */ /* 0x000fe2000001ff00 */
[----:B------:R-:W-:Y:S01]  /*04b0*/  IMAD.MOV.U32 R47, RZ, RZ, -0x800000 ;  /* 0xff800000ff2f7424 */ /* 0x000fe200078e00ff */
[----:B------:R-:W-:Y:S01]  /*04c0*/  CS2R R30, SRZ ;  /* 0x00000000001e7805 */ /* 0x000fe2000001ff00 */
[----:B------:R-:W-:Y:S01]  /*04d0*/  IMAD.MOV.U32 R61, RZ, RZ, 0x3f800000 ;  /* 0x3f800000ff3d7424 */ /* 0x000fe200078e00ff */
[----:B------:R-:W-:Y:S01]  /*04e0*/  CS2R R32, SRZ ;  /* 0x0000000000207805 */ /* 0x000fe2000001ff00 */
[----:B------:R-:W-:Y:S01]  /*04f0*/  IMAD.MOV.U32 R60, RZ, RZ, 0x3f800000 ;  /* 0x3f800000ff3c7424 */ /* 0x000fe200078e00ff */
[----:B------:R-:W-:Y:S01]  /*0500*/  CS2R R34, SRZ ;  /* 0x0000000000227805 */ /* 0x000fe2000001ff00 */
[----:B------:R-:W-:Y:S01]  /*0510*/  IMAD.MOV.U32 R59, RZ, RZ, 0x3f800000 ;  /* 0x3f800000ff3b7424 */ /* 0x000fe200078e00ff */
[C---:B------:R-:W-:Y:S01]  /*0520*/  LOP3.LUT R71, R3.reuse, 0x1c, RZ, 0xc0, !PT ;  /* 0x0000001c03477812 */ /* 0x040fe200078ec0ff */
[C---:B------:R-:W-:Y:S01]  /*0530*/  IMAD.SHL.U32 R63, R3.reuse, 0x10, RZ ;  /* 0x00000010033f7824 */ /* 0x040fe200078e00ff */
[----:B--2---:R-:W-:Y:S04]  /*0540*/  STS.U16 [R65+UR6], R18 ;  /* 0x0000001241007988 */ /* 0x004fe80008000406 */
[----:B---3--:R-:W-:Y:S04]  /*0550*/  STS.U16 [R65+UR6+0x200], R20 ;  /* 0x0002001441007988 */ /* 0x008fe80008000406 */
[----:B----4-:R-:W-:Y:S04]  /*0560*/  STS.U16 [R65+UR6+0x400], R8 ;  /* 0x0004000841007988 */ /* 0x010fe80008000406 */
[----:B-----5:R0:W-:Y:S04]  /*0570*/  STS.U16 [R65+UR6+0xc00], R6 ;  /* 0x000c000641007988 */ /* 0x0201e80008000406 */
[----:B------:R1:W-:Y:S01]  /*0580*/  STS.U16 [R65+UR6+0xa00], R4 ;  /* 0x000a000441007988 */ /* 0x0003e20008000406 */
[----:B0-----:R-:W-:-:S04]  /*0590*/  LOP3.LUT R6, R3, 0x3, RZ, 0xc0, !PT ;  /* 0x0000000303067812 */ /* 0x001fc800078ec0ff */
[----:B-1----:R-:W-:Y:S01]  /*05a0*/  LEA R4, R6, R17, 0x3 ;  /* 0x0000001106047211 */ /* 0x002fe200078e18ff */
[----:B------:R0:W-:Y:S04]  /*05b0*/  STS.U16 [R65+UR6+0x800], R12 ;  /* 0x0008000c41007988 */ /* 0x0001e80008000406 */
[----:B------:R-:W-:Y:S01]  /*05c0*/  IMAD.SHL.U32 R4, R4, 0x4, RZ ;  /* 0x0000000404047824 */ /* 0x000fe200078e00ff */
[----:B------:R1:W-:Y:S04]  /*05d0*/  STS.U16 [R65+UR6+0x600], R10 ;  /* 0x0006000a41007988 */ /* 0x0003e80008000406 */
[----:B------:R1:W-:Y:S01]  /*05e0*/  STS.U16 [R65+UR6+0xe00], R14 ;  /* 0x000e000e41007988 */ /* 0x0003e20008000406 */
[----:B0-----:R-:W-:-:S02]  /*05f0*/  LOP3.LUT R12, R3, 0xff, RZ, 0xc0, !PT ;  /* 0x000000ff030c7812 */ /* 0x001fc400078ec0ff */
[----:B------:R-:W-:Y:S02]  /*0600*/  LEA.HI R4, R7, R4, RZ, 0x1c ;  /* 0x0000000407047211 */ /* 0x000fe400078fe0ff */
[----:B------:R-:W-:Y:S01]  /*0610*/  ISETP.GE.U32.AND P4, PT, R12, 0x20, PT ;  /* 0x000000200c00780c */ /* 0x000fe20003f86070 */
[----:B------:R-:W-:-:S12]  /*0620*/  @!P0 BRA `(.L_x_0) ;  /* 0x00000014008c8947 */ /* 0x000fd80003800000 */
[C---:B------:R-:W-:Y:S01]  /*0630*/  LOP3.LUT R8, R3.reuse, 0x7, RZ, 0xc0, !PT ;  /* 0x0000000703087812 */ /* 0x040fe200078ec0ff */
[----:B------:R-:W-:Y:S01]  /*0640*/  IMAD.SHL.U32 R5, R3, 0x8, RZ ;  /* 0x0000000803057824 */ /* 0x000fe200078e00ff */
[----:B------:R-:W-:Y:S01]  /*0650*/  SHF.R.S32.HI R15, RZ, 0x6, R3 ;  /* 0x00000006ff0f7819 */ /* 0x000fe20000011403 */
[----:B------:R-:W0:Y:S01]  /*0660*/  LDC.64 R26, c[0x0][0x250] ;  /* 0x00009400ff1a7b82 */ /* 0x000e220000000a00 */
[C---:B------:R-:W-:Y:S01]  /*0670*/  LEA R13, R8.reuse, R7, 0x2 ;  /* 0x00000007080d7211 */ /* 0x040fe200078e10ff */
[----:B-1----:R-:W-:Y:S01]  /*0680*/  IMAD.SHL.U32 R10, R8, 0x10, RZ ;  /* 0x00000010080a7824 */ /* 0x002fe200078e00ff */
[----:B------:R-:W-:Y:S01]  /*0690*/  LOP3.LUT R5, R5, 0x30, RZ, 0xc0, !PT ;  /* 0x0000003005057812 */ /* 0x000fe200078ec0ff */
[----:B------:R-:W-:Y:S01]  /*06a0*/  ULDC.64 UR4, c[0x0][0x260] ;  /* 0x0000980000047ab9 */ /* 0x000fe20000000a00 */
[----:B------:R-:W-:Y:S01]  /*06b0*/  ISETP.GE.U32.AND P5, PT, R12, 0x40, PT ;  /* 0x000000400c00780c */ /* 0x000fe20003fa6070 */
[----:B------:R-:W-:Y:S01]  /*06c0*/  UIMAD UR4, UR7, UR4, URZ ;  /* 0x00000004070472a4 */ /* 0x000fe2000f8e023f */
[----:B------:R-:W-:Y:S01]  /*06d0*/  LOP3.LUT R10, R10, 0x30, R11, 0x78, !PT ;  /* 0x000000300a0a7812 */ /* 0x000fe200078e780b */
[----:B------:R-:W-:Y:S01]  /*06e0*/  IMAD R8, R8, 0x40, R5 ;  /* 0x0000004008087824 */ /* 0x000fe200078e0205 */
[C---:B------:R-:W-:Y:S01]  /*06f0*/  ISETP.EQ.U32.AND P6, PT, R6.reuse, RZ, !P5 ;  /* 0x000000ff0600720c */ /* 0x040fe20006fc2070 */
[----:B------:R-:W-:Y:S01]  /*0700*/  IMAD.SHL.U32 R6, R6, 0x2, RZ ;  /* 0x0000000206067824 */ /* 0x000fe200078e00ff */
[----:B------:R-:W1:Y:S01]  /*0710*/  LDC.64 R78, c[0x0][0x220] ;  /* 0x00008800ff4e7b82 */ /* 0x000e620000000a00 */
[----:B------:R-:W-:Y:S01]  /*0720*/  IMAD.U32 R5, R13, 0x20, R10 ;  /* 0x000000200d057824 */ /* 0x000fe200078e000a */
[----:B------:R-:W-:Y:S01]  /*0730*/  SHF.R.S32.HI R13, RZ, 0x2, R3 ;  /* 0x00000002ff0d7819 */ /* 0x000fe20000011403 */
[----:B------:R-:W-:Y:S01]  /*0740*/  IMAD.SHL.U32 R10, R12, 0x8, RZ ;  /* 0x000000080c0a7824 */ /* 0x000fe200078e00ff */
[----:B------:R-:W-:Y:S01]  /*0750*/  LEA.HI R6, R7, R6, RZ, 0x1e ;  /* 0x0000000607067211 */ /* 0x000fe200078ff0ff */
[----:B------:R-:W-:Y:S01]  /*0760*/  ULDC.64 UR8, c[0x0][0x218] ;  /* 0x0000860000087ab9 */ /* 0x000fe20000000a00 */
[----:B------:R-:W-:Y:S01]  /*0770*/  SGXT R13, R13, 0x1 ;  /* 0x000000010d0d781a */ /* 0x000fe20000000200 */
[----:B------:R-:W-:Y:S01]  /*0780*/  IMAD.MOV.U32 R74, RZ, RZ, -0x800000 ;  /* 0xff800000ff4a7424 */ /* 0x000fe200078e00ff */
[----:B------:R-:W-:Y:S01]  /*0790*/  LOP3.LUT R14, R10, 0x700, RZ, 0xc0, !PT ;  /* 0x000007000a0e7812 */ /* 0x000fe200078ec0ff */
[----:B------:R-:W2:Y:S01]  /*07a0*/  LDC R21, c[0x0][0x268] ;  /* 0x00009a00ff157b82 */ /* 0x000ea20000000800 */
[----:B------:R-:W-:Y:S01]  /*07b0*/  SGXT R10, R15, 0x1 ;  /* 0x000000010f0a781a */ /* 0x000fe20000000200 */
[----:B------:R-:W-:Y:S01]  /*07c0*/  IMAD.MOV.U32 R72, RZ, RZ, -0x800000 ;  /* 0xff800000ff487424 */ /* 0x000fe200078e00ff */
[----:B------:R-:W-:Y:S01]  /*07d0*/  LOP3.LUT R22, R13, 0x90, RZ, 0xc0, !PT ;  /* 0x000000900d167812 */ /* 0x000fe200078ec0ff */
[----:B------:R-:W-:Y:S01]  /*07e0*/  IMAD.MOV.U32 R70, RZ, RZ, -0x800000 ;  /* 0xff800000ff467424 */ /* 0x000fe200078e00ff */
[----:B------:R-:W-:Y:S01]  /*07f0*/  LOP3.LUT R10, R10, 0x90, RZ, 0xc0, !PT ;  /* 0x000000900a0a7812 */ /* 0x000fe200078ec0ff */
[----:B------:R-:W-:Y:S01]  /*0800*/  IMAD.MOV.U32 R61, RZ, RZ, 0x3f800000 ;  /* 0x3f800000ff3d7424 */ /* 0x000fe200078e00ff */
[----:B------:R-:W-:Y:S01]  /*0810*/  SHF.R.U32.HI R13, RZ, 0x1, R7 ;  /* 0x00000001ff0d7819 */ /* 0x000fe20000011607 */
[----:B------:R-:W-:Y:S01]  /*0820*/  IMAD.MOV.U32 R59, RZ, RZ, 0x3f800000 ;  /* 0x3f800000ff3b7424 */ /* 0x000fe200078e00ff */
[----:B------:R-:W-:-:S02]  /*0830*/  LOP3.LUT R7, R10, 0x17e, R11, 0x78, !PT ;  /* 0x0000017e0a077812 */ /* 0x000fc400078e780b */
[----:B------:R-:W-:Y:S02]  /*0840*/  CS2R R28, SRZ ;  /* 0x00000000001c7805 */ /* 0x000fe4000001ff00 */
[----:B------:R-:W-:Y:S02]  /*0850*/  LOP3.LUT R15, R14, 0x100, R63, 0xf8, !PT ;  /* 0x000001000e0f7812 */ /* 0x000fe400078ef83f */
[----:B------:R-:W-:Y:S02]  /*0860*/  CS2R R30, SRZ ;  /* 0x00000000001e7805 */ /* 0x000fe4000001ff00 */
[----:B------:R-:W-:Y:S02]  /*0870*/  LOP3.LUT R10, R3, 0xf, RZ, 0xc0, !PT ;  /* 0x0000000f030a7812 */ /* 0x000fe400078ec0ff */
[----:B------:R-:W-:Y:S02]  /*0880*/  CS2R R32, SRZ ;  /* 0x0000000000207805 */ /* 0x000fe4000001ff00 */
[----:B------:R-:W-:-:S02]  /*0890*/  LOP3.LUT R14, R15, R22, RZ, 0xfc, !PT ;  /* 0x000000160f0e7212 */ /* 0x000fc400078efcff */
[----:B------:R-:W-:Y:S02]  /*08a0*/  CS2R R34, SRZ ;  /* 0x0000000000227805 */ /* 0x000fe4000001ff00 */
[----:B------:R-:W-:Y:S01]  /*08b0*/  SHF.L.U32 R19, R3, 0x5, RZ ;  /* 0x0000000503137819 */ /* 0x000fe200000006ff */
[----:B------:R-:W-:Y:S01]  /*08c0*/  IMAD R15, R10, UR5, RZ ;  /* 0x000000050a0f7c24 */ /* 0x000fe2000f8e02ff */
[----:B------:R-:W-:Y:S01]  /*08d0*/  SHF.R.U32.HI R10, RZ, 0x6, R3 ;  /* 0x00000006ff0a7819 */ /* 0x000fe20000011603 */
[----:B------:R-:W-:Y:S01]  /*08e0*/  ULDC UR5, c[0x0][0x258] ;  /* 0x0000960000057ab9 */ /* 0x000fe20000000800 */
[--C-:B------:R-:W-:Y:S02]  /*08f0*/  LOP3.LUT R20, R8, 0x10, R11.reuse, 0x78, !PT ;  /* 0x0000001008147812 */ /* 0x100fe400078e780b */
[----:B------:R-:W-:Y:S01]  /*0900*/  LOP3.LUT R24, R14, 0x10, R11, 0x78, !PT ;  /* 0x000000100e187812 */ /* 0x000fe200078e780b */
[----:B------:R-:W-:Y:S01]  /*0910*/  IMAD R11, R9, UR5, RZ ;  /* 0x00000005090b7c24 */ /* 0x000fe2000f8e02ff */
[----:B------:R-:W-:Y:S01]  /*0920*/  SGXT.U32 R10, R10, 0x2 ;  /* 0x000000020a0a781a */ /* 0x000fe20000000000 */
[----:B0-----:R-:W-:Y:S01]  /*0930*/  IMAD R9, R26, UR7, RZ ;  /* 0x000000071a097c24 */ /* 0x001fe2000f8e02ff */
[----:B------:R-:W-:Y:S01]  /*0940*/  LOP3.LUT R8, R19, 0x360, RZ, 0xc0, !PT ;  /* 0x0000036013087812 */ /* 0x000fe200078ec0ff */
[----:B------:R-:W-:Y:S01]  /*0950*/  IMAD.HI R14, R11, 0x2, RZ ;  /* 0x000000020b0e7827 */ /* 0x000fe200078e02ff */
[----:B------:R-:W-:Y:S01]  /*0960*/  LOP3.LUT R13, R22, R13, RZ, 0x3c, !PT ;  /* 0x0000000d160d7212 */ /* 0x000fe200078e3cff */
[----:B------:R-:W-:Y:S01]  /*0970*/  USHF.L.U32 UR5, UR4, 0x1, URZ ;  /* 0x0000000104057899 */ /* 0x000fe2000800063f */
[----:B------:R-:W-:Y:S01]  /*0980*/  LOP3.LUT R17, R3, 0x10, RZ, 0xc0, !PT ;  /* 0x0000001003117812 */ /* 0x000fe200078ec0ff */
[----:B------:R-:W-:Y:S01]  /*0990*/  IMAD R16, R10, R27, RZ ;  /* 0x0000001b0a107224 */ /* 0x000fe200078e02ff */
[----:B------:R-:W-:Y:S01]  /*09a0*/  IADD3 R8, R13, UR6, R8 ;  /* 0x000000060d087c10 */ /* 0x000fe2000fffe008 */
[----:B------:R-:W-:Y:S01]  /*09b0*/  IMAD.SHL.U32 R13, R11, 0x2, RZ ;  /* 0x000000020b0d7824 */ /* 0x000fe200078e00ff */
[----:B------:R-:W-:Y:S01]  /*09c0*/  LOP3.LUT R22, R22, 0x160, R19, 0xf8, !PT ;  /* 0x0000016016167812 */ /* 0x000fe200078ef813 */
[----:B------:R-:W-:Y:S01]  /*09d0*/  IMAD.SHL.U32 R10, R9, 0x2, RZ ;  /* 0x00000002090a7824 */ /* 0x000fe200078e00ff */
[----:B------:R-:W-:Y:S01]  /*09e0*/  LEA.HI R23, R71, 0x10, RZ, 0x1e ;  /* 0x0000001047177811 */ /* 0x000fe200078ff0ff */
[----:B------:R-:W-:Y:S01]  /*09f0*/  IMAD.HI R11, R9, 0x2, RZ ;  /* 0x00000002090b7827 */ /* 0x000fe200078e02ff */
[----:B------:R-:W-:-:S02]  /*0a00*/  LEA R9, R17, R20, 0x5 ;  /* 0x0000001411097211 */ /* 0x000fc400078e28ff */
[----:B------:R-:W-:Y:S01]  /*0a10*/  IADD3 R85, P0, P1, R13, UR8, R10 ;  /* 0x000000080d557c10 */ /* 0x000fe2000f91e00a */
[----:B------:R-:W-:Y:S01]  /*0a20*/  IMAD R18, R27, 0x4, R16 ;  /* 0x000000041b127824 */ /* 0x000fe200078e0210 */
[----:B------:R-:W-:Y:S01]  /*0a30*/  SHF.R.U32.HI R10, RZ, 0x4, R3 ;  /* 0x00000004ff0a7819 */ /* 0x000fe20000011603 */
[----:B------:R-:W-:Y:S01]  /*0a40*/  IMAD.SHL.U32 R13, R15, 0x2, RZ ;  /* 0x000000020f0d7824 */ /* 0x000fe200078e00ff */
[----:B------:R-:W-:Y:S01]  /*0a50*/  IADD3.X R17, R14, UR9, R11, P0, P1 ;  /* 0x000000090e117c10 */ /* 0x000fe200087e240b */
[----:B------:R-:W-:Y:S01]  /*0a60*/  IMAD R20, R27, 0x4, R18 ;  /* 0x000000041b147824 */ /* 0x000fe200078e0212 */
[-C--:B------:R-:W-:Y:S01]  /*0a70*/  LEA R88, P3, R18, R85.reuse, 0x1 ;  /* 0x0000005512587211 */ /* 0x080fe200078608ff */
[----:B------:R-:W-:Y:S01]  /*0a80*/  IMAD.HI R14, R15, 0x2, RZ ;  /* 0x000000020f0e7827 */ /* 0x000fe200078e02ff */
[----:B------:R-:W-:Y:S01]  /*0a90*/  SGXT.U32 R10, R10, 0x4 ;  /* 0x000000040a0a781a */ /* 0x000fe20000000000 */
[----:B------:R-:W-:Y:S01]  /*0aa0*/  ULDC UR9, c[0x0][0x238] ;  /* 0x00008e0000097ab9 */ /* 0x000fe20000000800 */
[----:B-1----:R-:W-:Y:S01]  /*0ab0*/  IADD3 R78, P1, P2, R13, UR5, R78 ;  /* 0x000000050d4e7c10 */ /* 0x002fe2000fa3e04e */
[----:B------:R-:W-:Y:S01]  /*0ac0*/  UIMAD.WIDE UR4, UR4, 0x2, URZ ;  /* 0x00000002040478a5 */ /* 0x000fe2000f8e023f */
[----:B------:R-:W-:Y:S01]  /*0ad0*/  LEA R90, P0, R16, R85, 0x1 ;  /* 0x00000055105a7211 */ /* 0x000fe200078008ff */
[----:B------:R-:W-:Y:S01]  /*0ae0*/  IMAD R11, R27, 0x4, R20 ;  /* 0x000000041b0b7824 */ /* 0x000fe200078e0214 */
[----:B------:R-:W-:Y:S01]  /*0af0*/  LEA.HI.X.SX32 R89, R18, R17, 0x1, P3 ;  /* 0x0000001112597211 */ /* 0x000fe200018f0eff */
[----:B--2---:R-:W-:Y:S01]  /*0b00*/  IMAD R13, R10, R21, RZ ;  /* 0x000000150a0d7224 */ /* 0x004fe200078e02ff */
[----:B------:R-:W-:Y:S01]  /*0b10*/  LEA R86, P3, R20, R85, 0x1 ;  /* 0x0000005514567211 */ /* 0x000fe200078608ff */
[----:B------:R-:W-:Y:S01]  /*0b20*/  IMAD.IADD R57, R56, 0x1, R23 ;  /* 0x0000000138397824 */ /* 0x000fe200078e0217 */
[----:B------:R-:W-:Y:S01]  /*0b30*/  LEA.HI.X.SX32 R91, R16, R17, 0x1, P0 ;  /* 0x00000011105b7211 */ /* 0x000fe200000f0eff */
[----:B------:R-:W-:Y:S01]  /*0b40*/  IMAD.MOV.U32 R18, RZ, RZ, RZ ;  /* 0x000000ffff127224 */ /* 0x000fe200078e00ff */
[----:B------:R-:W-:Y:S01]  /*0b50*/  LOP3.LUT P0, RZ, R3, 0x1, RZ, 0xc0, !PT ;  /* 0x0000000103ff7812 */ /* 0x000fe2000780c0ff */
[----:B------:R-:W-:Y:S01]  /*0b60*/  UMOV UR4, URZ ;  /* 0x0000003f00047c82 */ /* 0x000fe20008000000 */
[----:B------:R-:W-:-:S02]  /*0b70*/  LOP3.LUT R10, R22, 0x10, R3, 0x78, !PT ;  /* 0x00000010160a7812 */ /* 0x000fc400078e7803 */
[----:B------:R-:W-:Y:S02]  /*0b80*/  LEA.HI.X.SX32 R87, R20, R17, 0x1, P3 ;  /* 0x0000001114577211 */ /* 0x000fe400018f0eff */
[----:B------:R-:W-:Y:S02]  /*0b90*/  LEA.HI R3, R3, 0x30, RZ, 0x1c ;  /* 0x0000003003037811 */ /* 0x000fe400078fe0ff */
[----:B------:R-:W-:Y:S02]  /*0ba0*/  LEA R84, P3, R11, R85, 0x1 ;  /* 0x000000550b547211 */ /* 0x000fe400078608ff */
[----:B------:R-:W-:Y:S01]  /*0bb0*/  IADD3.X R16, R14, UR5, R79, P1, P2 ;  /* 0x000000050e107c10 */ /* 0x000fe20008fe444f */
[----:B------:R-:W-:Y:S01]  /*0bc0*/  IMAD R14, R21, 0x10, R13 ;  /* 0x00000010150e7824 */ /* 0x000fe200078e020d */
[----:B------:R-:W-:Y:S01]  /*0bd0*/  LEA.HI.X.SX32 R85, R11, R17, 0x1, P3 ;  /* 0x000000110b557211 */ /* 0x000fe200018f0eff */
[----:B------:R-:W-:Y:S01]  /*0be0*/  IMAD R15, R3, R21, RZ ;  /* 0x00000015030f7224 */ /* 0x000fe200078e02ff */
[-C--:B------:R-:W-:Y:S01]  /*0bf0*/  LEA R82, P3, R13, R78.reuse, 0x1 ;  /* 0x0000004e0d527211 */ /* 0x080fe200078608ff */
[----:B------:R-:W-:Y:S01]  /*0c00*/  IMAD R3, R21, 0x10, R14 ;  /* 0x0000001015037824 */ /* 0x000fe200078e020e */
[-C--:B------:R-:W-:Y:S01]  /*0c10*/  LEA R80, P2, R14, R78.reuse, 0x1 ;  /* 0x0000004e0e507211 */ /* 0x080fe200078408ff */
[----:B------:R-:W-:Y:S01]  /*0c20*/  UMOV UR5, URZ ;  /* 0x0000003f00057c82 */ /* 0x000fe20008000000 */
[----:B------:R-:W-:-:S02]  /*0c30*/  LEA R76, P1, R15, R78, 0x1 ;  /* 0x0000004e0f4c7211 */ /* 0x000fc400078208ff */
[----:B------:R-:W-:Y:S02]  /*0c40*/  LEA.HI.X.SX32 R83, R13, R16, 0x1, P3 ;  /* 0x000000100d537211 */ /* 0x000fe400018f0eff */
[----:B------:R-:W-:Y:S02]  /*0c50*/  LEA R78, P3, R3, R78, 0x1 ;  /* 0x0000004e034e7211 */ /* 0x000fe400078608ff */
[----:B------:R-:W-:Y:S02]  /*0c60*/  LEA.HI R17, R71, 0x18, RZ, 0x1e ;  /* 0x0000001847117811 */ /* 0x000fe400078ff0ff */
[----:B------:R-:W-:Y:S02]  /*0c70*/  LOP3.LUT R11, R19, 0x60, RZ, 0xc0, !PT ;  /* 0x00000060130b7812 */ /* 0x000fe400078ec0ff */
[-C--:B------:R-:W-:Y:S01]  /*0c80*/  LEA.HI.X.SX32 R81, R14, R16.reuse, 0x1, P2 ;  /* 0x000000100e517211 */ /* 0x080fe200010f0eff */
[----:B------:R-:W-:Y:S01]  /*0c90*/  IMAD.IADD R58, R56, 0x1, R17 ;  /* 0x00000001383a7824 */ /* 0x000fe200078e0211 */
[----:B------:R-:W-:-:S02]  /*0ca0*/  LEA.HI.X.SX32 R77, R15, R16, 0x1, P1 ;  /* 0x000000100f4d7211 */ /* 0x000fc400008f0eff */
[----:B------:R-:W-:Y:S01]  /*0cb0*/  LEA.HI.X.SX32 R79, R3, R16, 0x1, P3 ;  /* 0x00000010034f7211 */ /* 0x000fe200018f0eff */
[----:B------:R-:W-:Y:S01]  /*0cc0*/  IMAD.MOV.U32 R3, RZ, RZ, RZ ;  /* 0x000000ffff037224 */ /* 0x000fe200078e00ff */
[C---:B------:R-:W-:Y:S02]  /*0cd0*/  LEA.HI R19, R71.reuse, 0x8, RZ, 0x1e ;  /* 0x0000000847137811 */ /* 0x040fe400078ff0ff */
[----:B------:R-:W-:Y:S02]  /*0ce0*/  SHF.R.U32.HI R16, RZ, 0x3, R12 ;  /* 0x00000003ff107819 */ /* 0x000fe4000001160c */
[----:B------:R-:W-:Y:S02]  /*0cf0*/  LEA.HI R13, R71, R56, RZ, 0x1e ;  /* 0x00000038470d7211 */ /* 0x000fe400078ff0ff */
[----:B------:R-:W-:Y:S02]  /*0d00*/  IADD3 R56, R56, R19, RZ ;  /* 0x0000001338387210 */ /* 0x000fe40007ffe0ff */
[----:B------:R-:W-:-:S02]  /*0d10*/  LEA R22, R19, UR6, 0x3 ;  /* 0x0000000613167c11 */ /* 0x000fc4000f8e18ff */
[----:B------:R-:W-:Y:S02]  /*0d20*/  LOP3.LUT R19, R16, 0x4, RZ, 0xc0, !PT ;  /* 0x0000000410137812 */ /* 0x000fe400078ec0ff */
[----:B------:R-:W-:Y:S02]  /*0d30*/  LEA R23, R23, UR6, 0x3 ;  /* 0x0000000617177c11 */ /* 0x000fe4000f8e18ff */
[----:B------:R-:W-:Y:S01]  /*0d40*/  LEA R52, R17, UR6, 0x3 ;  /* 0x0000000611347c11 */ /* 0x000fe2000f8e18ff */
[----:B------:R-:W-:Y:S01]  /*0d50*/  IMAD.IADD R53, R19, 0x1, R22 ;  /* 0x0000000113357824 */ /* 0x000fe200078e0216 */
[----:B------:R-:W-:Y:S01]  /*0d60*/  LEA R14, R71, UR6, 0x1 ;  /* 0x00000006470e7c11 */ /* 0x000fe2000f8e08ff */
[C---:B------:R-:W-:Y:S01]  /*0d70*/  IMAD.IADD R54, R19.reuse, 0x1, R23 ;  /* 0x0000000113367824 */ /* 0x040fe200078e0217 */
[----:B------:R-:W-:Y:S01]  /*0d80*/  ISETP.LT.U32.AND P0, PT, R12, 0x40, !P0 ;  /* 0x000000400c00780c */ /* 0x000fe20004701070 */
[----:B------:R-:W-:Y:S01]  /*0d90*/  IMAD.IADD R55, R19, 0x1, R52 ;  /* 0x0000000113377824 */ /* 0x000fe200078e0234 */
[----:B------:R-:W-:-:S02]  /*0da0*/  IADD3 R17, R14, R19, RZ ;  /* 0x000000130e117210 */ /* 0x000fc40007ffe0ff */
[----:B------:R-:W-:Y:S02]  /*0db0*/  IADD3 R11, R24, UR6, R11 ;  /* 0x00000006180b7c10 */ /* 0x000fe4000fffe00b */
[----:B------:R-:W-:Y:S02]  /*0dc0*/  LEA R12, R12, UR6, 0x2 ;  /* 0x000000060c0c7c11 */ /* 0x000fe4000f8e10ff */
[----:B------:R-:W-:Y:S02]  /*0dd0*/  LOP3.LUT R15, R65, 0x40, RZ, 0x3c, !PT ;  /* 0x00000040410f7812 */ /* 0x000fe400078e3cff */
[----:B------:R-:W-:Y:S02]  /*0de0*/  MOV R62, 0x3f800000 ;  /* 0x3f800000003e7802 */ /* 0x000fe40000000f00 */
[----:B------:R-:W-:Y:S02]  /*0df0*/  MOV R73, 0xff800000 ;  /* 0xff80000000497802 */ /* 0x000fe40000000f00 */
[----:B------:R-:W-:-:S02]  /*0e00*/  MOV R60, 0x3f800000 ;  /* 0x3f800000003c7802 */ /* 0x000fc40000000f00 */
[----:B------:R-:W-:Y:S02]  /*0e10*/  LOP3.LUT R16, R5, 0x40, RZ, 0x3c, !PT ;  /* 0x0000004005107812 */ /* 0x000fe400078e3cff */
[----:B------:R-:W-:-:S07]  /*0e20*/  LOP3.LUT R19, R9, 0x20, RZ, 0x3c, !PT ;  /* 0x0000002009137812 */ /* 0x000fce00078e3cff */
.L_x_1:
[----:B------:R-:W-:-:S04]  /*0e30*/  IMAD.WIDE R24, R18, 0x2, R90 ;  /* 0x0000000212187825 */ /* 0x000fc800078e025a */
[C---:B------:R-:W-:Y:S01]  /*0e40*/  IMAD.WIDE R40, R18.reuse, 0x2, R86 ;  /* 0x0000000212287825 */ /* 0x040fe200078e0256 */
[----:B------:R-:W2:Y:S03]  /*0e50*/  LDG.E.U16 R92, desc[UR10][R24.64] ;  /* 0x0000000a185c7981 */ /* 0x000ea6000c1e1500 */
[C---:B------:R-:W-:Y:S01]  /*0e60*/  IMAD.WIDE R38, R18.reuse, 0x2, R88 ;  /* 0x0000000212267825 */ /* 0x040fe200078e0258 */
[----:B------:R-:W3:Y:S03]  /*0e70*/  LDG.E.U16 R96, desc[UR10][R40.64] ;  /* 0x0000000a28607981 */ /* 0x000ee6000c1e1500 */
[----:B------:R-:W-:Y:S01]  /*0e80*/  IMAD.WIDE R36, R18, 0x2, R84 ;  /* 0x0000000212247825 */ /* 0x000fe200078e0254 */
[----:B------:R-:W4:Y:S04]  /*0e90*/  LDG.E.U16 R94, desc[UR10][R38.64] ;  /* 0x0000000a265e7981 */ /* 0x000f28000c1e1500 */
[----:B------:R-:W5:Y:S01]  /*0ea0*/  LDG.E.U16 R98, desc[UR10][R36.64] ;  /* 0x0000000a24627981 */ /* 0x000f62000c1e1500 */
[----:B------:R-:W-:Y:S06]  /*0eb0*/  BAR.SYNC.DEFER_BLOCKING 0x0 ;  /* 0x0000000000007b1d */ /* 0x000fec0000010000 */
[----:B--2---:R-:W-:Y:S04]  /*0ec0*/  STS.U16 [R65+UR6+0x1000], R92 ;  /* 0x0010005c41007988 */ /* 0x004fe80008000406 */
[----:B---3--:R-:W-:Y:S04]  /*0ed0*/  STS.U16 [R65+UR6+0x1400], R96 ;  /* 0x0014006041007988 */ /* 0x008fe80008000406 */
[----:B----4-:R-:W-:Y:S04]  /*0ee0*/  STS.U16 [R15+UR6+0x1200], R94 ;  /* 0x0012005e0f007988 */ /* 0x010fe80008000406 */
[----:B-----5:R-:W-:Y:S01]  /*0ef0*/  STS.U16 [R15+UR6+0x1600], R98 ;  /* 0x001600620f007988 */ /* 0x020fe20008000406 */
[----:B------:R-:W-:Y:S06]  /*0f00*/  BAR.SYNC.DEFER_BLOCKING 0x0 ;  /* 0x0000000000007b1d */ /* 0x000fec0000010000 */
[----:B------:R-:W-:Y:S04]  /*0f10*/  LDSM.16.MT88.4 R44, [R9+UR6] ;  /* 0x00000006092c783b */ /* 0x000fe80008004200 */
[----:B------:R-:W0:Y:S04]  /*0f20*/  LDSM.16.M88.4 R24, [R5+UR6+0x1000] ;  /* 0x001000060518783b */ /* 0x000e280008000200 */
[----:B------:R-:W1:Y:S04]  /*0f30*/  LDSM.16.MT88.4 R40, [R19+UR6] ;  /* 0x000000061328783b */ /* 0x000e680008004200 */
[----:B------:R-:W2:Y:S04]  /*0f40*/  LDSM.16.MT88.4 R48, [R9+UR6+0x400] ;  /* 0x000400060930783b */ /* 0x000ea80008004200 */
[----:B------:R-:W3:Y:S01]  /*0f50*/  LDSM.16.MT88.4 R36, [R19+UR6+0x400] ;  /* 0x000400061324783b */ /* 0x000ee20008004200 */
[-C--:B0-----:R-:W-:Y:S06]  /*0f60*/  HMMA.16816.F32 R44, R44, R24.reuse, RZ ;  /* 0x000000182c2c723c */ /* 0x081fec00000018ff */
[----:B-1----:R-:W-:-:S15]  /*0f70*/  HMMA.16816.F32 R40, R40, R24, RZ ;  /* 0x000000182828723c */ /* 0x002fde00000018ff */
[----:B------:R-:W-:-:S03]  /*0f80*/  NOP ;  /* 0x0000000000007918 */ /* 0x000fc60000000000 */
[-C--:B--2---:R-:W-:Y:S01]  /*0f90*/  HMMA.16816.F32 R44, R48, R26.reuse, R44 ;  /* 0x0000001a302c723c */ /* 0x084fe2000000182c */
[----:B------:R-:W-:Y:S05]  /*0fa0*/  LDSM.16.MT88.4 R48, [R19+UR6+0xc00] ;  /* 0x000c00061330783b */ /* 0x000fea0008004200 */
[----:B---3--:R-:W-:Y:S01]  /*0fb0*/  HMMA.16816.F32 R36, R36, R26, R40 ;  /* 0x0000001a2424723c */ /* 0x008fe20000001828 */
[----:B------:R-:W-:Y:S04]  /*0fc0*/  LDSM.16.MT88.4 R40, [R9+UR6+0x800] ;  /* 0x000800060928783b */ /* 0x000fe80008004200 */
[----:B------:R-:W0:-:S13]  /*0fd0*/  LDSM.16.M88.4 R24, [R16+UR6+0x1000] ;  /* 0x001000061018783b */ /* 0x000e1a0008000200 */
[-C--:B0-----:R-:W-:Y:S01]  /*0fe0*/  HMMA.16816.F32 R44, R40, R24.reuse, R44 ;  /* 0x00000018282c723c */ /* 0x081fe2000000182c */
[----:B------:R-:W0:Y:S05]  /*0ff0*/  LDSM.16.MT88.4 R40, [R19+UR6+0x800] ;  /* 0x000800061328783b */ /* 0x000e2a0008004200 */
[----:B0-----:R-:W-:Y:S01]  /*1000*/  HMMA.16816.F32 R36, R40, R24, R36 ;  /* 0x000000182824723c */ /* 0x001fe20000001824 */
[----:B------:R-:W0:Y:S01]  /*1010*/  LDSM.16.MT88.4 R40, [R9+UR6+0xc00] ;  /* 0x000c00060928783b */ /* 0x000e220008004200 */
[----:B------:R-:W-:Y:S05]  /*1020*/  BAR.SYNC.DEFER_BLOCKING 0x0 ;  /* 0x0000000000007b1d */ /* 0x000fea0000010000 */
[----:B------:R-:W-:-:S04]  /*1030*/  IADD3 R24, P1, R6, UR4, RZ ;  /* 0x0000000406187c10 */ /* 0x000fc8000ff3e0ff */
[----:B------:R-:W-:-:S13]  /*1040*/  ISETP.GT.U32.AND P2, PT, R24, R13, PT ;  /* 0x0000000d1800720c */ /* 0x000fda0003f44070 */
[-C--:B------:R-:W-:Y:S06]  /*1050*/  HMMA.16816.F32 R36, R48, R26.reuse, R36 ;  /* 0x0000001a3024723c */ /* 0x080fec0000001824 */
[----:B0-----:R-:W-:Y:S07]  /*1060*/  HMMA.16816.F32 R40, R40, R26, R44 ;  /* 0x0000001a2828723c */ /* 0x001fee000000182c */
[----:B------:R-:W-:Y:S01]  /*1070*/  IMAD.X R27, RZ, RZ, UR5, P1 ;  /* 0x00000005ff1b7e24 */ /* 0x000fe200088e06ff */
[----:B------:R-:W-:-:S04]  /*1080*/  ISETP.GE.U32.AND P1, PT, R24, R13, PT ;  /* 0x0000000d1800720c */ /* 0x000fc80003f26070 */
[C---:B------:R-:W-:Y:S02]  /*1090*/  ISETP.GT.U32.AND.EX P2, PT, R27.reuse, RZ, PT, P2 ;  /* 0x000000ff1b00720c */ /* 0x040fe40003f44120 */
[----:B------:R-:W-:Y:S02]  /*10a0*/  ISETP.GE.U32.AND.EX P1, PT, R27, RZ, PT, P1 ;  /* 0x000000ff1b00720c */ /* 0x000fe40003f26110 */
[----:B------:R-:W-:-:S08]  /*10b0*/  ISETP.GT.U32.AND P3, PT, R24, R56, PT ;  /* 0x000000381800720c */ /* 0x000fd00003f64070 */
[----:B------:R-:W-:Y:S01]  /*10c0*/  FMUL R40, R40, UR9 ;  /* 0x0000000928287c20 */ /* 0x000fe20008400000 */
[----:B------:R-:W-:Y:S01]  /*10d0*/  FMUL R41, R41, UR9 ;  /* 0x0000000929297c20 */ /* 0x000fe20008400000 */
[----:B------:R-:W-:-:S03]  /*10e0*/  FMUL R42, R42, UR9 ;  /* 0x000000092a2a7c20 */ /* 0x000fc60008400000 */
[----:B------:R-:W-:Y:S02]  /*10f0*/  FSEL R48, R40, -INF , !P2 ;  /* 0xff80000028307808 */ /* 0x000fe40005000000 */
[----:B------:R-:W-:Y:S02]  /*1100*/  FSEL R50, R41, -INF , !P1 ;  /* 0xff80000029327808 */ /* 0x000fe40004800000 */
[C---:B------:R-:W-:Y:S02]  /*1110*/  ISETP.GE.U32.AND P2, PT, R24.reuse, R56, PT ;  /* 0x000000381800720c */ /* 0x040fe40003f46070 */
[----:B------:R-:W-:Y:S01]  /*1120*/  ISETP.GT.U32.AND P1, PT, R24, R57, PT ;  /* 0x000000391800720c */ /* 0x000fe20003f24070 */
[----:B------:R-:W-:Y:S01]  /*1130*/  FMUL R43, R43, UR9 ;  /* 0x000000092b2b7c20 */ /* 0x000fe20008400000 */
[C---:B------:R-:W-:Y:S01]  /*1140*/  ISETP.GT.U32.AND.EX P3, PT, R27.reuse, RZ, PT, P3 ;  /* 0x000000ff1b00720c */ /* 0x040fe20003f64130 */
[----:B------:R-:W-:Y:S01]  /*1150*/  FMUL R26, R36, UR9 ;  /* 0x00000009241a7c20 */ /* 0x000fe20008400000 */
[----:B------:R-:W-:-:S02]  /*1160*/  ISETP.GE.U32.AND.EX P2, PT, R27, RZ, PT, P2 ;  /* 0x000000ff1b00720c */ /* 0x000fc40003f46120 */
[----:B------:R-:W-:Y:S02]  /*1170*/  ISETP.GT.U32.AND.EX P1, PT, R27, RZ, PT, P1 ;  /* 0x000000ff1b00720c */ /* 0x000fe40003f24110 */
[----:B------:R-:W-:Y:S02]  /*1180*/  FSEL R75, R42, -INF , !P3 ;  /* 0xff8000002a4b7808 */ /* 0x000fe40005800000 */
[----:B------:R-:W-:Y:S02]  /*1190*/  ISETP.GE.U32.AND P3, PT, R24, R57, PT ;  /* 0x000000391800720c */ /* 0x000fe40003f66070 */
[----:B------:R-:W-:Y:S02]  /*11a0*/  FSEL R92, R43, -INF , !P2 ;  /* 0xff8000002b5c7808 */ /* 0x000fe40005000000 */
[----:B------:R-:W-:Y:S02]  /*11b0*/  FSEL R26, R26, -INF , !P1 ;  /* 0xff8000001a1a7808 */ /* 0x000fe40004800000 */
[----:B------:R-:W-:-:S02]  /*11c0*/  ISETP.GT.U32.AND P2, PT, R24, R58, PT ;  /* 0x0000003a1800720c */ /* 0x000fc40003f44070 */
[----:B------:R-:W-:Y:S01]  /*11d0*/  ISETP.GE.U32.AND P1, PT, R24, R58, PT ;  /* 0x0000003a1800720c */ /* 0x000fe20003f26070 */
[----:B------:R-:W-:Y:S01]  /*11e0*/  FMUL R37, R37, UR9 ;  /* 0x0000000925257c20 */ /* 0x000fe20008400000 */
[----:B------:R-:W-:Y:S01]  /*11f0*/  FMUL R25, R38, UR9 ;  /* 0x0000000926197c20 */ /* 0x000fe20008400000 */
[----:B------:R-:W-:Y:S01]  /*1200*/  FMUL R24, R39, UR9 ;  /* 0x0000000927187c20 */ /* 0x000fe20008400000 */
[C---:B------:R-:W-:Y:S02]  /*1210*/  ISETP.GE.U32.AND.EX P3, PT, R27.reuse, RZ, PT, P3 ;  /* 0x000000ff1b00720c */ /* 0x040fe40003f66130 */
[C---:B------:R-:W-:Y:S02]  /*1220*/  ISETP.GT.U32.AND.EX P2, PT, R27.reuse, RZ, PT, P2 ;  /* 0x000000ff1b00720c */ /* 0x040fe40003f44120 */
[----:B------:R-:W-:Y:S02]  /*1230*/  ISETP.GE.U32.AND.EX P1, PT, R27, RZ, PT, P1 ;  /* 0x000000ff1b00720c */ /* 0x000fe40003f26110 */
[----:B------:R-:W-:-:S02]  /*1240*/  FSEL R93, R37, -INF , !P3 ;  /* 0xff800000255d7808 */ /* 0x000fc40005800000 */
[----:B------:R-:W-:Y:S02]  /*1250*/  FSEL R25, R25, -INF , !P2 ;  /* 0xff80000019197808 */ /* 0x000fe40005000000 */
[----:B------:R-:W-:Y:S02]  /*1260*/  FSEL R24, R24, -INF , !P1 ;  /* 0xff80000018187808 */ /* 0x000fe40004800000 */
[----:B------:R-:W-:Y:S02]  /*1270*/  FMNMX R27, R48, R50, !PT ;  /* 0x00000032301b7209 */ /* 0x000fe40007800000 */
[----:B------:R-:W-:Y:S02]  /*1280*/  FMNMX R36, R75, R92, !PT ;  /* 0x0000005c4b247209 */ /* 0x000fe40007800000 */
[----:B------:R-:W-:Y:S02]  /*1290*/  FMNMX R37, R26, R93, !PT ;  /* 0x0000005d1a257209 */ /* 0x000fe40007800000 */
[----:B------:R-:W-:Y:S01]  /*12a0*/  FMNMX R38, R25, R24, !PT ;  /* 0x0000001819267209 */ /* 0x000fe20007800000 */
[----:B------:R-:W0:Y:S04]  /*12b0*/  SHFL.BFLY PT, R40, R27, 0x2, 0x1f ;  /* 0x0c401f001b287f89 */ /* 0x000e2800000e0000 */
[----:B------:R-:W1:Y:S04]  /*12c0*/  SHFL.BFLY PT, R39, R36, 0x2, 0x1f ;  /* 0x0c401f0024277f89 */ /* 0x000e6800000e0000 */
[----:B------:R-:W2:Y:S04]  /*12d0*/  SHFL.BFLY PT, R42, R37, 0x2, 0x1f ;  /* 0x0c401f00252a7f89 */ /* 0x000ea800000e0000 */
[----:B------:R-:W3:Y:S01]  /*12e0*/  SHFL.BFLY PT, R45, R38, 0x2, 0x1f ;  /* 0x0c401f00262d7f89 */ /* 0x000ee200000e0000 */
[----:B0-----:R-:W-:-:S02]  /*12f0*/  FMNMX R40, R27, R40, !PT ;  /* 0x000000281b287209 */ /* 0x001fc40007800000 */
[----:B-1----:R-:W-:Y:S02]  /*1300*/  FMNMX R41, R36, R39, !PT ;  /* 0x0000002724297209 */ /* 0x002fe40007800000 */
[----:B--2---:R-:W-:Y:S01]  /*1310*/  FMNMX R43, R37, R42, !PT ;  /* 0x0000002a252b7209 */ /* 0x004fe20007800000 */
[----:B------:R-:W0:Y:S01]  /*1320*/  SHFL.BFLY PT, R39, R40, 0x1, 0x1f ;  /* 0x0c201f0028277f89 */ /* 0x000e2200000e0000 */
[----:B---3--:R-:W-:-:S03]  /*1330*/  FMNMX R45, R38, R45, !PT ;  /* 0x0000002d262d7209 */ /* 0x008fc60007800000 */
[----:B------:R-:W1:Y:S04]  /*1340*/  SHFL.BFLY PT, R42, R41, 0x1, 0x1f ;  /* 0x0c201f00292a7f89 */ /* 0x000e6800000e0000 */
[----:B------:R-:W2:Y:S04]  /*1350*/  SHFL.BFLY PT, R44, R43, 0x1, 0x1f ;  /* 0x0c201f002b2c7f89 */ /* 0x000ea800000e0000 */
[----:B------:R-:W3:Y:S01]  /*1360*/  SHFL.BFLY PT, R46, R45, 0x1, 0x1f ;  /* 0x0c201f002d2e7f89 */ /* 0x000ee200000e0000 */
[----:B0-----:R-:W-:Y:S02]  /*1370*/  FMNMX R36, R40, R39, !PT ;  /* 0x0000002728247209 */ /* 0x001fe40007800000 */
[----:B-1----:R-:W-:-:S03]  /*1380*/  FMNMX R42, R41, R42, !PT ;  /* 0x0000002a292a7209 */ /* 0x002fc60007800000 */
[----:B------:R-:W-:Y:S01]  /*1390*/  @P6 STS [R17+0x1000], R36 ;  /* 0x0010002411006388 */ /* 0x000fe20000000800 */
[----:B--2---:R-:W-:-:S03]  /*13a0*/  FMNMX R37, R43, R44, !PT ;  /* 0x0000002c2b257209 */ /* 0x004fc60007800000 */
[----:B------:R-:W-:Y:S01]  /*13b0*/  @P6 STS [R53+0x1000], R42 ;  /* 0x0010002a35006388 */ /* 0x000fe20000000800 */
[----:B---3--:R-:W-:-:S03]  /*13c0*/  FMNMX R38, R45, R46, !PT ;  /* 0x0000002e2d267209 */ /* 0x008fc60007800000 */
[----:B------:R-:W-:Y:S04]  /*13d0*/  @P6 STS [R54+0x1000], R37 ;  /* 0x0010002536006388 */ /* 0x000fe80000000800 */
[----:B------:R-:W-:Y:S01]  /*13e0*/  @P6 STS [R55+0x1000], R38 ;  /* 0x0010002637006388 */ /* 0x000fe20000000800 */
[----:B------:R-:W-:Y:S06]  /*13f0*/  BAR.SYNC.DEFER_BLOCKING 0x0 ;  /* 0x0000000000007b1d */ /* 0x000fec0000010000 */
[----:B------:R-:W0:Y:S04]  /*1400*/  @!P5 LDS R20, [R12+0x1000] ;  /* 0x001000000c14d984 */ /* 0x000e280000000800 */
[----:B0-----:R-:W0:Y:S02]  /*1410*/  SHFL.BFLY PT, R27, R20, 0x1, 0x1f ;  /* 0x0c201f00141b7f89 */ /* 0x001e2400000e0000 */
[----:B0-----:R-:W-:-:S05]  /*1420*/  FMNMX R27, R20, R27, !PT ;  /* 0x0000001b141b7209 */ /* 0x001fca0007800000 */
[----:B------:R-:W-:Y:S01]  /*1430*/  @P0 STS [R12+0x1000], R27 ;  /* 0x0010001b0c000388 */ /* 0x000fe20000000800 */
[----:B------:R-:W-:Y:S06]  /*1440*/  BAR.SYNC.DEFER_BLOCKING 0x0 ;  /* 0x0000000000007b1d */ /* 0x000fec0000010000 */
[----:B------:R-:W0:Y:S04]  /*1450*/  LDS R49, [R14+0x1000] ;  /* 0x001000000e317984 */ /* 0x000e280000000800 */
[----:B------:R-:W1:Y:S04]  /*1460*/  LDS R46, [R22+0x1000] ;  /* 0x00100000162e7984 */ /* 0x000e680000000800 */
[----:B------:R-:W2:Y:S04]  /*1470*/  LDS R47, [R23+0x1000] ;  /* 0x00100000172f7984 */ /* 0x000ea80000000800 */
[----:B------:R-:W3:Y:S01]  /*1480*/  LDS R51, [R52+0x1000] ;  /* 0x0010000034337984 */ /* 0x000ee20000000800 */
[----:B0-----:R-:W-:-:S05]  /*1490*/  FMNMX R49, R49, R74, !PT ;  /* 0x0000004a31317209 */ /* 0x001fca0007800000 */
[----:B------:R-:W-:-:S04]  /*14a0*/  FADD R36, R48, -R49 ;  /* 0x8000003130247221 */ /* 0x000fc80000000000 */
[----:B------:R-:W-:Y:S01]  /*14b0*/  FMUL R40, R36, 1.4426950216293334961 ;  /* 0x3fb8aa3b24287820 */ /* 0x000fe20000400000 */
[----:B------:R-:W-:-:S04]  /*14c0*/  FADD R36, R50, -R49 ;  /* 0x8000003132247221 */ /* 0x000fc80000000000 */
[----:B------:R-:W-:Y:S01]  /*14d0*/  FMUL R36, R36, 1.4426950216293334961 ;  /* 0x3fb8aa3b24247820 */ /* 0x000fe20000400000 */
[----:B------:R-:W-:Y:S08]  /*14e0*/  MUFU.EX2 R40, R40 ;  /* 0x0000002800287308 */ /* 0x000ff00000000800 */
[----:B------:R-:W0:Y:S01]  /*14f0*/  MUFU.EX2 R41, R36 ;  /* 0x0000002400297308 */ /* 0x000e220000000800 */
[----:B-1----:R-:W-:-:S02]  /*1500*/  FMNMX R46, R46, R73, !PT ;  /* 0x000000492e2e7209 */ /* 0x002fc40007800000 */
[----:B--2---:R-:W-:-:S03]  /*1510*/  FMNMX R47, R47, R72, !PT ;  /* 0x000000482f2f7209 */ /* 0x004fc60007800000 */
[--C-:B------:R-:W-:Y:S01]  /*1520*/  FADD R27, R75, -R46.reuse ;  /* 0x8000002e4b1b7221 */ /* 0x100fe20000000000 */
[----:B---3--:R-:W-:Y:S01]  /*1530*/  FMNMX R51, R51, R70, !PT ;  /* 0x0000004633337209 */ /* 0x008fe20007800000 */
[--C-:B------:R-:W-:Y:S02]  /*1540*/  FADD R26, R26, -R47.reuse ;  /* 0x8000002f1a1a7221 */ /* 0x100fe40000000000 */
[----:B------:R-:W-:Y:S01]  /*1550*/  FMUL R42, R27, 1.4426950216293334961 ;  /* 0x3fb8aa3b1b2a7820 */ /* 0x000fe20000400000 */
[----:B------:R-:W-:Y:S01]  /*1560*/  FADD R27, R92, -R46 ;  /* 0x8000002e5c1b7221 */ /* 0x000fe20000000000 */
[----:B------:R-:W-:Y:S01]  /*1570*/  FMUL R44, R26, 1.4426950216293334961 ;  /* 0x3fb8aa3b1a2c7820 */ /* 0x000fe20000400000 */
[----:B------:R-:W-:Y:S01]  /*1580*/  FADD R26, R93, -R47 ;  /* 0x8000002f5d1a7221 */ /* 0x000fe20000000000 */
[----:B0-----:R-:W-:Y:S01]  /*1590*/  FADD R36, R40, R41 ;  /* 0x0000002928247221 */ /* 0x001fe20000000000 */
[--C-:B------:R-:W-:Y:S01]  /*15a0*/  FADD R25, R25, -R51.reuse ;  /* 0x8000003319197221 */ /* 0x100fe20000000000 */
[----:B------:R-:W-:Y:S01]  /*15b0*/  FADD R24, R24, -R51 ;  /* 0x8000003318187221 */ /* 0x000fe20000000000 */
[----:B------:R-:W-:-:S02]  /*15c0*/  FMUL R27, R27, 1.4426950216293334961 ;  /* 0x3fb8aa3b1b1b7820 */ /* 0x000fc40000400000 */
[----:B------:R-:W0:Y:S01]  /*15d0*/  SHFL.BFLY PT, R37, R36, 0x2, 0x1f ;  /* 0x0c401f0024257f89 */ /* 0x000e2200000e0000 */
[----:B------:R-:W-:Y:S01]  /*15e0*/  FMUL R26, R26, 1.4426950216293334961 ;  /* 0x3fb8aa3b1a1a7820 */ /* 0x000fe20000400000 */
[----:B------:R-:W-:Y:S01]  /*15f0*/  FMUL R25, R25, 1.4426950216293334961 ;  /* 0x3fb8aa3b19197820 */ /* 0x000fe20000400000 */
[----:B------:R-:W-:Y:S01]  /*1600*/  FMUL R24, R24, 1.4426950216293334961 ;  /* 0x3fb8aa3b18187820 */ /* 0x000fe20000400000 */
[----:B------:R-:W-:Y:S08]  /*1610*/  MUFU.EX2 R42, R42 ;  /* 0x0000002a002a7308 */ /* 0x000ff00000000800 */
[----:B------:R-:W1:Y:S08]  /*1620*/  MUFU.EX2 R43, R27 ;  /* 0x0000001b002b7308 */ /* 0x000e700000000800 */
[----:B------:R-:W-:Y:S08]  /*1630*/  MUFU.EX2 R44, R44 ;  /* 0x0000002c002c7308 */ /* 0x000ff00000000800 */
[----:B------:R-:W2:Y:S08]  /*1640*/  MUFU.EX2 R45, R26 ;  /* 0x0000001a002d7308 */ /* 0x000eb00000000800 */
[----:B------:R-:W-:Y:S08]  /*1650*/  MUFU.EX2 R48, R25 ;  /* 0x0000001900307308 */ /* 0x000ff00000000800 */
[----:B------:R-:W3:Y:S01]  /*1660*/  MUFU.EX2 R95, R24 ;  /* 0x00000018005f7308 */ /* 0x000ee20000000800 */
[----:B-1----:R-:W-:Y:S01]  /*1670*/  FADD R27, R42, R43 ;  /* 0x0000002b2a1b7221 */ /* 0x002fe20000000000 */
[----:B0-----:R-:W-:Y:S01]  /*1680*/  FADD R38, R36, R37 ;  /* 0x0000002524267221 */ /* 0x001fe20000000000 */
[----:B--2---:R-:W-:-:S03]  /*1690*/  FADD R26, R44, R45 ;  /* 0x0000002d2c1a7221 */ /* 0x004fc60000000000 */
[----:B------:R-:W0:Y:S04]  /*16a0*/  SHFL.BFLY PT, R50, R27, 0x2, 0x1f ;  /* 0x0c401f001b327f89 */ /* 0x000e2800000e0000 */
[----:B------:R-:W1:Y:S01]  /*16b0*/  SHFL.BFLY PT, R39, R26, 0x2, 0x1f ;  /* 0x0c401f001a277f89 */ /* 0x000e6200000e0000 */
[----:B---3--:R-:W-:-:S03]  /*16c0*/  FADD R37, R48, R95 ;  /* 0x0000005f30257221 */ /* 0x008fc60000000000 */
[----:B------:R-:W2:Y:S04]  /*16d0*/  SHFL.BFLY PT, R25, R38, 0x1, 0x1f ;  /* 0x0c201f0026197f89 */ /* 0x000ea800000e0000 */
[----:B------:R-:W3:Y:S01]  /*16e0*/  SHFL.BFLY PT, R92, R37, 0x2, 0x1f ;  /* 0x0c401f00255c7f89 */ /* 0x000ee200000e0000 */
[----:B0-----:R-:W-:Y:S01]  /*16f0*/  FADD R50, R27, R50 ;  /* 0x000000321b327221 */ /* 0x001fe20000000000 */
[----:B-1----:R-:W-:-:S05]  /*1700*/  FADD R39, R26, R39 ;  /* 0x000000271a277221 */ /* 0x002fca0000000000 */
[----:B------:R-:W0:Y:S01]  /*1710*/  SHFL.BFLY PT, R24, R39, 0x1, 0x1f ;  /* 0x0c201f0027187f89 */ /* 0x000e2200000e0000 */
[----:B--2---:R-:W-:Y:S01]  /*1720*/  FADD R36, R38, R25 ;  /* 0x0000001926247221 */ /* 0x004fe20000000000 */
[----:B------:R-:W-:Y:S01]  /*1730*/  BAR.SYNC.DEFER_BLOCKING 0x0 ;  /* 0x0000000000007b1d */ /* 0x000fe20000010000 */
[----:B---3--:R-:W-:-:S05]  /*1740*/  FADD R92, R37, R92 ;  /* 0x0000005c255c7221 */ /* 0x008fca0000000000 */
[----:B------:R-:W1:Y:S04]  /*1750*/  SHFL.BFLY PT, R25, R50, 0x1, 0x1f ;  /* 0x0c201f0032197f89 */ /* 0x000e6800000e0000 */
[----:B------:R-:W2:Y:S01]  /*1760*/  SHFL.BFLY PT, R27, R92, 0x1, 0x1f ;  /* 0x0c201f005c1b7f89 */ /* 0x000ea200000e0000 */
[----:B0-----:R-:W-:-:S03]  /*1770*/  FADD R93, R39, R24 ;  /* 0x00000018275d7221 */ /* 0x001fc60000000000 */
[----:B------:R-:W-:Y:S01]  /*1780*/  @P6 STS [R17+0x1000], R36 ;  /* 0x0010002411006388 */ /* 0x000fe20000000800 */
[----:B-1----:R-:W-:Y:S01]  /*1790*/  FADD R94, R50, R25 ;  /* 0x00000019325e7221 */ /* 0x002fe20000000000 */
[----:B--2---:R-:W-:-:S04]  /*17a0*/  FADD R96, R92, R27 ;  /* 0x0000001b5c607221 */ /* 0x004fc80000000000 */
[----:B------:R-:W-:Y:S04]  /*17b0*/  @P6 STS [R53+0x1000], R94 ;  /* 0x0010005e35006388 */ /* 0x000fe80000000800 */
[----:B------:R-:W-:Y:S04]  /*17c0*/  @P6 STS [R54+0x1000], R93 ;  /* 0x0010005d36006388 */ /* 0x000fe80000000800 */
[----:B------:R-:W-:Y:S01]  /*17d0*/  @P6 STS [R55+0x1000], R96 ;  /* 0x0010006037006388 */ /* 0x000fe20000000800 */
[----:B------:R-:W-:Y:S06]  /*17e0*/  BAR.SYNC.DEFER_BLOCKING 0x0 ;  /* 0x0000000000007b1d */ /* 0x000fec0000010000 */
[----:B------:R-:W0:Y:S04]  /*17f0*/  @!P5 LDS R21, [R12+0x1000] ;  /* 0x001000000c15d984 */ /* 0x000e280000000800 */
[----:B0-----:R-:W0:Y:S02]  /*1800*/  SHFL.BFLY PT, R24, R21, 0x1, 0x1f ;  /* 0x0c201f0015187f89 */ /* 0x001e2400000e0000 */
[----:B0-----:R-:W-:-:S05]  /*1810*/  FADD R75, R21, R24 ;  /* 0x00000018154b7221 */ /* 0x001fca0000000000 */
[----:B------:R-:W-:Y:S01]  /*1820*/  @P0 STS [R12+0x1000], R75 ;  /* 0x0010004b0c000388 */ /* 0x000fe20000000800 */
[----:B------:R-:W-:Y:S01]  /*1830*/  BAR.SYNC.DEFER_BLOCKING 0x0 ;  /* 0x0000000000007b1d */ /* 0x000fe20000010000 */
[----:B------:R-:W-:-:S04]  /*1840*/  IMAD.WIDE R38, R3, 0x2, R82 ;  /* 0x0000000203267825 */ /* 0x000fc800078e0252 */
[----:B------:R-:W-:-:S04]  /*1850*/  IMAD.WIDE R24, R3, 0x2, R80 ;  /* 0x0000000203187825 */ /* 0x000fc800078e0250 */
[----:B------:R-:W-:-:S04]  /*1860*/  IMAD.WIDE R26, R3, 0x2, R78 ;  /* 0x00000002031a7825 */ /* 0x000fc800078e024e */
[----:B------:R-:W-:Y:S01]  /*1870*/  IMAD.WIDE R36, R3, 0x2, R76 ;  /* 0x0000000203247825 */ /* 0x000fe200078e024c */
[----:B------:R-:W2:Y:S04]  /*1880*/  LDG.E.U16 R38, desc[UR10][R38.64] ;  /* 0x0000000a26267981 */ /* 0x000ea8000c1e1500 */
[----:B------:R-:W3:Y:S04]  /*1890*/  LDG.E.U16 R94, desc[UR10][R24.64] ;  /* 0x0000000a185e7981 */ /* 0x000ee8000c1e1500 */
[----:B------:R-:W4:Y:S04]  /*18a0*/  LDG.E.U16 R96, desc[UR10][R26.64] ;  /* 0x0000000a1a607981 */ /* 0x000f28000c1e1500 */
[----:B------:R0:W5:Y:S01]  /*18b0*/  LDG.E.U16 R98, desc[UR10][R36.64] ;  /* 0x0000000a24627981 */ /* 0x000162000c1e1500 */
[----:B------:R-:W-:-:S03]  /*18c0*/  FADD R50, -R49, R74 ;  /* 0x0000004a31327221 */ /* 0x000fc60000000100 */
[----:B------:R-:W1:Y:S04]  /*18d0*/  LDS R93, [R14+0x1000] ;  /* 0x001000000e5d7984 */ /* 0x000e680000000800 */
[----:B------:R-:W1:Y:S04]  /*18e0*/  LDS R74, [R22+0x1000] ;  /* 0x00100000164a7984 */ /* 0x000e680000000800 */
[----:B------:R-:W1:Y:S04]  /*18f0*/  LDS R75, [R23+0x1000] ;  /* 0x00100000174b7984 */ /* 0x000e680000000800 */
[----:B------:R-:W-:Y:S01]  /*1900*/  LDS R92, [R52+0x1000] ;  /* 0x00100000345c7984 */ /* 0x000fe20000000800 */
[----:B------:R-:W-:Y:S01]  /*1910*/  BAR.SYNC.DEFER_BLOCKING 0x0 ;  /* 0x0000000000007b1d */ /* 0x000fe20000010000 */
[----:B------:R-:W-:-:S02]  /*1920*/  F2FP.F16.F32.PACK_AB R40, R41, R40 ;  /* 0x000000282928723e */ /* 0x000fc400000000ff */
[----:B------:R-:W-:Y:S02]  /*1930*/  F2FP.F16.F32.PACK_AB R41, R43, R42 ;  /* 0x0000002a2b29723e */ /* 0x000fe400000000ff */
[----:B------:R-:W-:Y:S02]  /*1940*/  F2FP.F16.F32.PACK_AB R42, R45, R44 ;  /* 0x0000002c2d2a723e */ /* 0x000fe400000000ff */
[----:B------:R-:W-:Y:S01]  /*1950*/  F2FP.F16.F32.PACK_AB R43, R95, R48 ;  /* 0x000000305f2b723e */ /* 0x000fe200000000ff */
[----:B------:R-:W-:-:S06]  /*1960*/  FMUL R50, R50, 1.4426950216293334961 ;  /* 0x3fb8aa3b32327820 */ /* 0x000fcc0000400000 */
[----:B------:R-:W1:Y:S01]  /*1970*/  MUFU.EX2 R50, R50 ;  /* 0x0000003200327308 */ /* 0x000e620000000800 */
[----:B0-----:R-:W-:Y:S01]  /*1980*/  FADD R36, -R46, R73 ;  /* 0x000000492e247221 */ /* 0x001fe20000000100 */
[----:B------:R-:W-:Y:S01]  /*1990*/  FADD R48, -R47, R72 ;  /* 0x000000482f307221 */ /* 0x000fe20000000100 */
[C---:B-1----:R-:W-:Y:S01]  /*19a0*/  FFMA R62, R50.reuse, R62, R93 ;  /* 0x0000003e323e7223 */ /* 0x042fe2000000005d */
[C---:B------:R-:W-:Y:S01]  /*19b0*/  FMUL R28, R50.reuse, R28 ;  /* 0x0000001c321c7220 */ /* 0x040fe20000400000 */
[----:B------:R-:W-:Y:S01]  /*19c0*/  FMUL R29, R50, R29 ;  /* 0x0000001d321d7220 */ /* 0x000fe20000400000 */
[----:B------:R-:W-:-:S04]  /*19d0*/  FMUL R50, R36, 1.4426950216293334961 ;  /* 0x3fb8aa3b24327820 */ /* 0x000fc80000400000 */
[----:B------:R-:W0:Y:S01]  /*19e0*/  MUFU.EX2 R73, R50 ;  /* 0x0000003200497308 */ /* 0x000e220000000800 */
[----:B------:R-:W-:Y:S01]  /*19f0*/  FMUL R72, R48, 1.4426950216293334961 ;  /* 0x3fb8aa3b30487820 */ /* 0x000fe20000400000 */
[----:B------:R-:W-:Y:S01]  /*1a00*/  FADD R48, -R51, R70 ;  /* 0x0000004633307221 */ /* 0x000fe20000000100 */
[----:B------:R-:W-:-:S03]  /*1a10*/  UIADD3 UR4, UP0, UR4, 0x10, URZ ;  /* 0x0000001004047890 */ /* 0x000fc6000ff1e03f */
[----:B------:R-:W-:Y:S01]  /*1a20*/  FMUL R48, R48, 1.4426950216293334961 ;  /* 0x3fb8aa3b30307820 */ /* 0x000fe20000400000 */
[----:B------:R-:W-:Y:S01]  /*1a30*/  UIADD3.X UR5, URZ, UR5, URZ, UP0, !UPT ;  /* 0x000000053f057290 */ /* 0x000fe200087fe43f */
[----:B------:R-:W1:Y:S01]  /*1a40*/  MUFU.EX2 R72, R72 ;  /* 0x0000004800487308 */ /* 0x000e620000000800 */
[C---:B0-----:R-:W-:Y:S01]  /*1a50*/  FMUL R30, R73.reuse, R30 ;  /* 0x0000001e491e7220 */ /* 0x041fe20000400000 */
[C---:B------:R-:W-:Y:S01]  /*1a60*/  FMUL R31, R73.reuse, R31 ;  /* 0x0000001f491f7220 */ /* 0x040fe20000400000 */
[----:B------:R-:W-:Y:S01]  /*1a70*/  ISETP.LE.U32.AND P1, PT, R64, UR4, PT ;  /* 0x0000000440007c0c */ /* 0x000fe2000bf23070 */
[C---:B-1----:R-:W-:Y:S01]  /*1a80*/  FMUL R32, R72.reuse, R32 ;  /* 0x0000002048207220 */ /* 0x042fe20000400000 */
[C---:B------:R-:W-:Y:S01]  /*1a90*/  FMUL R33, R72.reuse, R33 ;  /* 0x0000002148217220 */ /* 0x040fe20000400000 */
[----:B------:R-:W-:Y:S01]  /*1aa0*/  FFMA R61, R73, R61, R74 ;  /* 0x0000003d493d7223 */ /* 0x000fe2000000004a */
[----:B------:R-:W-:Y:S01]  /*1ab0*/  FFMA R60, R72, R60, R75 ;  /* 0x0000003c483c7223 */ /* 0x000fe2000000004b */
[----:B------:R-:W-:Y:S01]  /*1ac0*/  IMAD.MOV.U32 R74, RZ, RZ, R49 ;  /* 0x000000ffff4a7224 */ /* 0x000fe200078e0031 */
[----:B------:R-:W-:Y:S01]  /*1ad0*/  MOV R70, R51 ;  /* 0x0000003300467202 */ /* 0x000fe20000000f00 */
[----:B------:R-:W-:-:S02]  /*1ae0*/  IMAD.MOV.U32 R73, RZ, RZ, R46 ;  /* 0x000000ffff497224 */ /* 0x000fc400078e002e */
[----:B------:R-:W-:Y:S01]  /*1af0*/  IMAD.MOV.U32 R72, RZ, RZ, R47 ;  /* 0x000000ffff487224 */ /* 0x000fe200078e002f */
[----:B--2---:R-:W-:Y:S04]  /*1b00*/  STS.U16 [R7+UR6+0x1000], R38 ;  /* 0x0010002607007988 */ /* 0x004fe80008000406 */
[----:B---3--:R-:W-:Y:S04]  /*1b10*/  STS.U16 [R7+UR6+0x1200], R94 ;  /* 0x0012005e07007988 */ /* 0x008fe80008000406 */
[----:B----4-:R-:W-:Y:S04]  /*1b20*/  STS.U16 [R7+UR6+0x1400], R96 ;  /* 0x0014006007007988 */ /* 0x010fe80008000406 */
[----:B-----5:R-:W-:Y:S04]  /*1b30*/  STS.U16 [R7+UR6+0x1600], R98 ;  /* 0x0016006207007988 */ /* 0x020fe80008000406 */
[----:B------:R0:W-:Y:S01]  /*1b40*/  STSM.16.M88.4 [R8+0x1800], R40 ;  /* 0x0018002808007844 */ /* 0x0001e20000000200 */
[----:B------:R-:W-:Y:S06]  /*1b50*/  BAR.SYNC.DEFER_BLOCKING 0x0 ;  /* 0x0000000000007b1d */ /* 0x000fec0000010000 */
[----:B------:R-:W-:Y:S04]  /*1b60*/  LDSM.16.M88.2 R44, [R11+0x1000] ;  /* 0x001000000b2c783b */ /* 0x000fe80000000100 */
[----:B------:R-:W1:Y:S04]  /*1b70*/  LDSM.16.M88.4 R24, [R10+UR6+0x1800] ;  /* 0x001800060a18783b */ /* 0x000e680008000200 */
[----:B------:R-:W2:Y:S01]  /*1b80*/  LDSM.16.M88.4 R36, [R10+UR6+0x1a00] ;  /* 0x001a00060a24783b */ /* 0x000ea20008000200 */
[----:B0-----:R-:W0:Y:S02]  /*1b90*/  MUFU.EX2 R41, R48 ;  /* 0x0000003000297308 */ /* 0x001e240000000800 */
[C---:B0-----:R-:W-:Y:S01]  /*1ba0*/  FMUL R34, R41.reuse, R34 ;  /* 0x0000002229227220 */ /* 0x041fe20000400000 */
[----:B------:R-:W-:Y:S01]  /*1bb0*/  FMUL R35, R41, R35 ;  /* 0x0000002329237220 */ /* 0x000fe20000400000 */
[----:B-1----:R-:W-:Y:S01]  /*1bc0*/  HMMA.16816.F32 R28, R24, R44, R28 ;  /* 0x0000002c181c723c */ /* 0x002fe2000000181c */
[----:B------:R-:W0:Y:S08]  /*1bd0*/  LDC R24, c[0x0][0x264] ;  /* 0x00009900ff187b82 */ /* 0x000e300000000800 */
[----:B------:R-:W1:Y:S01]  /*1be0*/  LDC R25, c[0x0][0x254] ;  /* 0x00009500ff197b82 */ /* 0x000e620000000800 */
[----:B------:R-:W-:-:S05]  /*1bf0*/  IMAD.U32 R26, RZ, RZ, UR5 ;  /* 0x00000005ff1a7e24 */ /* 0x000fca000f8e00ff */
[----:B------:R-:W-:Y:S01]  /*1c00*/  ISETP.GE.U32.AND.EX P1, PT, R26, RZ, PT, P1 ;  /* 0x000000ff1a00720c */ /* 0x000fe20003f26110 */
[----:B--2---:R-:W-:Y:S01]  /*1c10*/  HMMA.16816.F32 R32, R36, R44, R32 ;  /* 0x0000002c2420723c */ /* 0x004fe20000001820 */
[----:B------:R-:W-:Y:S01]  /*1c20*/  FFMA R59, R41, R59, R92 ;  /* 0x0000003b293b7223 */ /* 0x000fe2000000005c */
[----:B0-----:R-:W-:Y:S01]  /*1c30*/  IMAD R3, R24, 0x10, R3 ;  /* 0x0000001018037824 */ /* 0x001fe200078e0203 */
[----:B-1----:R-:W-:-:S09]  /*1c40*/  LEA R18, R25, R18, 0x4 ;  /* 0x0000001219127211 */ /* 0x002fd200078e20ff */
[----:B------:R-:W-:-:S12]  /*1c50*/  @!P1 BRA `(.L_x_1) ;  /* 0xfffffff000749947 */ /* 0x000fd8000383ffff */
.L_x_0:
[C---:B------:R-:W-:Y:S01]  /*1c60*/  FMUL R5, R62.reuse, 8388608 ;  /* 0x4b0000003e057820 */ /* 0x040fe20000400000 */
[----:B------:R-:W-:Y:S01]  /*1c70*/  FSETP.GEU.AND P3, PT, R62, 1.175494350822287508e-38, PT ;  /* 0x008000003e00780b */ /* 0x000fe20003f6e000 */
[C---:B------:R-:W-:Y:S01]  /*1c80*/  FMUL R7, R61.reuse, 8388608 ;  /* 0x4b0000003d077820 */ /* 0x040fe20000400000 */
[----:B------:R-:W-:Y:S01]  /*1c90*/  FSETP.GT.AND P2, PT, |R61|, 8.50705917302346158658e+37, PT ;  /* 0x7e8000003d00780b */ /* 0x000fe20003f44200 */
[----:B------:R-:W-:Y:S01]  /*1ca0*/  FMUL R6, R60, 8388608 ;  /* 0x4b0000003c067820 */ /* 0x000fe20000400000 */
[----:B------:R-:W-:Y:S01]  /*1cb0*/  FSEL R5, R5, R62, !P3 ;  /* 0x0000003e05057208 */ /* 0x000fe20005800000 */
[----:B------:R-:W-:Y:S01]  /*1cc0*/  FMUL R3, R59, 8388608 ;  /* 0x4b0000003b037820 */ /* 0x000fe20000400000 */
[----:B------:R-:W-:Y:S01]  /*1cd0*/  FSEL R8, RZ, -23, P3 ;  /* 0xc1b80000ff087808 */ /* 0x000fe20001800000 */
[----:B------:R-:W-:Y:S01]  /*1ce0*/  BAR.SYNC.DEFER_BLOCKING 0x0 ;  /* 0x0000000000007b1d */ /* 0x000fe20000010000 */
[----:B------:R-:W-:Y:S01]  /*1cf0*/  FSETP.GEU.AND P3, PT, |R61|, 1.175494350822287508e-38, PT ;  /* 0x008000003d00780b */ /* 0x000fe20003f6e200 */
[----:B------:R-:W-:Y:S01]  /*1d00*/  VIADD R9, R5, 0xc0cafb0d ;  /* 0xc0cafb0d05097836 */ /* 0x000fe20000000000 */
[----:B------:R-:W-:-:S02]  /*1d10*/  FSETP.GEU.AND P5, PT, R61, 1.175494350822287508e-38, PT ;  /* 0x008000003d00780b */ /* 0x000fc40003fae000 */
[----:B------:R-:W-:-:S03]  /*1d20*/  FSETP.GEU.AND P6, PT, R60, 1.175494350822287508e-38, PT ;  /* 0x008000003c00780b */ /* 0x000fc60003fce000 */
[----:B------:R-:W0:Y:S01]  /*1d30*/  LDC R24, c[0x0][0x278] ;  /* 0x00009e00ff187b82 */ /* 0x000e220000000800 */
[----:B------:R-:W-:Y:S01]  /*1d40*/  FSEL R7, R7, R61, !P5 ;  /* 0x0000003d07077208 */ /* 0x000fe20006800000 */
[----:B------:R-:W-:Y:S01]  /*1d50*/  @P2 FMUL R31, R31, 0.25 ;  /* 0x3e8000001f1f2820 */ /* 0x000fe20000400000 */
[----:B------:R-:W-:Y:S01]  /*1d60*/  FSEL R11, RZ, -23, P5 ;  /* 0xc1b80000ff0b7808 */ /* 0x000fe20002800000 */
[----:B------:R-:W-:Y:S01]  /*1d70*/  @P2 FMUL R61, R61, 0.25 ;  /* 0x3e8000003d3d2820 */ /* 0x000fe20000400000 */
[----:B------:R-:W-:Y:S01]  /*1d80*/  FSETP.GT.AND P5, PT, |R59|, 8.50705917302346158658e+37, PT ;  /* 0x7e8000003b00780b */ /* 0x000fe20003fa4200 */
[----:B------:R-:W-:Y:S01]  /*1d90*/  @P2 FMUL R30, R30, 0.25 ;  /* 0x3e8000001e1e2820 */ /* 0x000fe20000400000 */
[----:B------:R-:W-:Y:S01]  /*1da0*/  FSEL R6, R6, R60, !P6 ;  /* 0x0000003c06067208 */ /* 0x000fe20007000000 */
[----:B------:R-:W-:Y:S01]  /*1db0*/  @!P3 FMUL R31, R31, 16777216 ;  /* 0x4b8000001f1fb820 */ /* 0x000fe20000400000 */
[----:B------:R-:W-:Y:S01]  /*1dc0*/  FSEL R13, RZ, -23, P6 ;  /* 0xc1b80000ff0d7808 */ /* 0x000fe20003000000 */
[----:B------:R-:W-:Y:S01]  /*1dd0*/  @!P3 FMUL R61, R61, 16777216 ;  /* 0x4b8000003d3db820 */ /* 0x000fe20000400000 */
[----:B------:R-:W-:Y:S01]  /*1de0*/  FSETP.GT.AND P6, PT, |R62|, 8.50705917302346158658e+37, PT ;  /* 0x7e8000003e00780b */ /* 0x000fe20003fc4200 */
[----:B------:R-:W-:Y:S01]  /*1df0*/  @!P3 FMUL R30, R30, 16777216 ;  /* 0x4b8000001e1eb820 */ /* 0x000fe20000400000 */
[----:B------:R-:W-:Y:S01]  /*1e00*/  FSETP.GEU.AND P0, PT, R59, 1.175494350822287508e-38, PT ;  /* 0x008000003b00780b */ /* 0x000fe20003f0e000 */
[----:B------:R-:W2:Y:S01]  /*1e10*/  MUFU.RCP R21, R61 ;  /* 0x0000003d00157308 */ /* 0x000ea20000001000 */
[----:B------:R-:W-:Y:S01]  /*1e20*/  FSETP.GT.AND P2, PT, |R60|, 8.50705917302346158658e+37, PT ;  /* 0x7e8000003c00780b */ /* 0x000fe20003f44200 */
[----:B------:R-:W-:Y:S01]  /*1e30*/  VIADD R12, R7, 0xc0cafb0d ;  /* 0xc0cafb0d070c7836 */ /* 0x000fe20000000000 */
[----:B------:R-:W-:Y:S01]  /*1e40*/  FSETP.GEU.AND P1, PT, |R59|, 1.175494350822287508e-38, PT ;  /* 0x008000003b00780b */ /* 0x000fe20003f2e200 */
[----:B------:R-:W-:Y:S01]  /*1e50*/  @P5 FMUL R35, R35, 0.25 ;  /* 0x3e80000023235820 */ /* 0x000fe20000400000 */
[----:B------:R-:W-:Y:S01]  /*1e60*/  FSETP.GEU.AND P3, PT, |R62|, 1.175494350822287508e-38, PT ;  /* 0x008000003e00780b */ /* 0x000fe20003f6e200 */
[----:B------:R-:W-:Y:S01]  /*1e70*/  @P5 FMUL R34, R34, 0.25 ;  /* 0x3e80000022225820 */ /* 0x000fe20000400000 */
[----:B------:R-:W-:Y:S01]  /*1e80*/  FSEL R3, R3, R59, !P0 ;  /* 0x0000003b03037208 */ /* 0x000fe20004000000 */
[----:B------:R-:W-:Y:S01]  /*1e90*/  @P5 FMUL R59, R59, 0.25 ;  /* 0x3e8000003b3b5820 */ /* 0x000fe20000400000 */
[----:B------:R-:W-:Y:S01]  /*1ea0*/  FSEL R17, RZ, -23, P0 ;  /* 0xc1b80000ff117808 */ /* 0x000fe20000000000 */
[----:B------:R-:W-:Y:S01]  /*1eb0*/  @P6 FMUL R62, R62, 0.25 ;  /* 0x3e8000003e3e6820 */ /* 0x000fe20000400000 */
[----:B------:R-:W-:Y:S01]  /*1ec0*/  FSETP.GEU.AND P0, PT, |R60|, 1.175494350822287508e-38, PT ;  /* 0x008000003c00780b */ /* 0x000fe20003f0e200 */
[----:B------:R-:W-:Y:S01]  /*1ed0*/  VIADD R16, R3, 0xc0cafb0d ;  /* 0xc0cafb0d03107836 */ /* 0x000fe20000000000 */
[----:B-1----:R-:W-:Y:S01]  /*1ee0*/  IADD3 R14, R6, -0x3f3504f3, RZ ;  /* 0xc0cafb0d060e7810 */ /* 0x002fe20007ffe0ff */
[----:B------:R-:W-:Y:S01]  /*1ef0*/  @P2 FMUL R60, R60, 0.25 ;  /* 0x3e8000003c3c2820 */ /* 0x000fe20000400000 */
[----:B------:R-:W-:Y:S01]  /*1f00*/  LOP3.LUT R10, R9, 0xff800000, RZ, 0xc0, !PT ;  /* 0xff800000090a7812 */ /* 0x000fe200078ec0ff */
[----:B------:R-:W-:Y:S01]  /*1f10*/  @!P1 FMUL R59, R59, 16777216 ;  /* 0x4b8000003b3b9820 */ /* 0x000fe20000400000 */
[----:B------:R-:W-:Y:S01]  /*1f20*/  LOP3.LUT R15, R14, 0xff800000, RZ, 0xc0, !PT ;  /* 0xff8000000e0f7812 */ /* 0x000fe200078ec0ff */
[----:B------:R-:W-:Y:S01]  /*1f30*/  @!P3 FMUL R62, R62, 16777216 ;  /* 0x4b8000003e3eb820 */ /* 0x000fe20000400000 */
[----:B------:R-:W-:Y:S01]  /*1f40*/  LOP3.LUT R18, R16, 0xff800000, RZ, 0xc0, !PT ;  /* 0xff80000010127812 */ /* 0x000fe200078ec0ff */
[----:B------:R-:W1:Y:S01]  /*1f50*/  MUFU.RCP R19, R59 ;  /* 0x0000003b00137308 */ /* 0x000e620000001000 */
[----:B------:R-:W-:Y:S01]  /*1f60*/  I2FP.F32.S32 R16, R15 ;  /* 0x0000000f00107245 */ /* 0x000fe20000201400 */
[----:B------:R-:W-:Y:S01]  /*1f70*/  @P6 FMUL R29, R29, 0.25 ;  /* 0x3e8000001d1d6820 */ /* 0x000fe20000400000 */
[----:B------:R-:W-:Y:S01]  /*1f80*/  I2FP.F32.S32 R20, R18 ;  /* 0x0000001200147245 */ /* 0x000fe20000201400 */
[----:B------:R-:W-:Y:S01]  /*1f90*/  @!P0 FMUL R60, R60, 16777216 ;  /* 0x4b8000003c3c8820 */ /* 0x000fe20000400000 */
[----:B------:R-:W-:Y:S01]  /*1fa0*/  LOP3.LUT R12, R12, 0xff800000, RZ, 0xc0, !PT ;  /* 0xff8000000c0c7812 */ /* 0x000fe200078ec0ff */
[----:B------:R-:W-:Y:S01]  /*1fb0*/  FFMA.FTZ R16, R16, 1.1920928955078125e-07, R13 ;  /* 0x3400000010107823 */ /* 0x000fe2000001000d */
[----:B------:R-:W-:Y:S01]  /*1fc0*/  I2FP.F32.S32 R9, R10 ;  /* 0x0000000a00097245 */ /* 0x000fe20000201400 */
[----:B------:R-:W3:Y:S01]  /*1fd0*/  MUFU.RCP R22, R62 ;  /* 0x0000003e00167308 */ /* 0x000ee20000001000 */
[----:B------:R-:W-:Y:S01]  /*1fe0*/  I2FP.F32.S32 R14, R12 ;  /* 0x0000000c000e7245 */ /* 0x000fe20000201400 */
[----:B------:R-:W-:Y:S01]  /*1ff0*/  FFMA.FTZ R17, R20, 1.1920928955078125e-07, R17 ;  /* 0x3400000014117823 */ /* 0x000fe20000010011 */
[----:B------:R-:W-:Y:S01]  /*2000*/  @P6 FMUL R28, R28, 0.25 ;  /* 0x3e8000001c1c6820 */ /* 0x000fe20000400000 */
[----:B--2---:R-:W-:Y:S01]  /*2010*/  FMUL R20, R21, R31 ;  /* 0x0000001f15147220 */ /* 0x004fe20000400000 */
[----:B------:R-:W-:Y:S01]  /*2020*/  @P2 FMUL R33, R33, 0.25 ;  /* 0x3e80000021212820 */ /* 0x000fe20000400000 */
[----:B------:R-:W-:Y:S01]  /*2030*/  FMUL R21, R21, R30 ;  /* 0x0000001e15157220 */ /* 0x000fe20000400000 */
[----:B------:R-:W-:Y:S01]  /*2040*/  @!P1 FMUL R35, R35, 16777216 ;  /* 0x4b80000023239820 */ /* 0x000fe20000400000 */
[----:B------:R-:W2:Y:S01]  /*2050*/  MUFU.RCP R13, R60 ;  /* 0x0000003c000d7308 */ /* 0x000ea20000001000 */
[----:B------:R-:W-:Y:S01]  /*2060*/  @!P1 FMUL R34, R34, 16777216 ;  /* 0x4b80000022229820 */ /* 0x000fe20000400000 */
[----:B------:R-:W-:Y:S01]  /*2070*/  @P2 FMUL R32, R32, 0.25 ;  /* 0x3e80000020202820 */ /* 0x000fe20000400000 */
[----:B------:R-:W-:Y:S01]  /*2080*/  @!P3 FMUL R29, R29, 16777216 ;  /* 0x4b8000001d1db820 */ /* 0x000fe20000400000 */
[----:B------:R-:W-:Y:S01]  /*2090*/  @!P3 FMUL R28, R28, 16777216 ;  /* 0x4b8000001c1cb820 */ /* 0x000fe20000400000 */
[----:B------:R-:W-:Y:S01]  /*20a0*/  FFMA.FTZ R8, R9, 1.1920928955078125e-07, R8 ;  /* 0x3400000009087823 */ /* 0x000fe20000010008 */
[----:B------:R-:W-:Y:S01]  /*20b0*/  FFMA.FTZ R11, R14, 1.1920928955078125e-07, R11 ;  /* 0x340000000e0b7823 */ /* 0x000fe2000001000b */
[----:B------:R-:W-:Y:S01]  /*20c0*/  @!P0 FMUL R33, R33, 16777216 ;  /* 0x4b80000021218820 */ /* 0x000fe20000400000 */
[C---:B-1----:R-:W-:Y:S01]  /*20d0*/  FMUL R9, R19.reuse, R35 ;  /* 0x0000002313097220 */ /* 0x042fe20000400000 */
[----:B------:R-:W-:Y:S01]  /*20e0*/  FMUL R14, R19, R34 ;  /* 0x00000022130e7220 */ /* 0x000fe20000400000 */
[----:B------:R-:W-:Y:S01]  /*20f0*/  @!P0 FMUL R32, R32, 16777216 ;  /* 0x4b80000020208820 */ /* 0x000fe20000400000 */
[----:B---3--:R-:W-:Y:S01]  /*2100*/  FMUL R19, R22, R29 ;  /* 0x0000001d16137220 */ /* 0x008fe20000400000 */
[----:B------:R-:W-:Y:S01]  /*2110*/  F2FP.F16.F32.PACK_AB R20, R20, R21 ;  /* 0x000000151414723e */ /* 0x000fe200000000ff */
[----:B------:R-:W-:Y:S01]  /*2120*/  FMUL R22, R22, R28 ;  /* 0x0000001c16167220 */ /* 0x000fe20000400000 */
[----:B------:R-:W-:Y:S01]  /*2130*/  IMAD.IADD R21, R71, 0x1, R4 ;  /* 0x0000000147157824 */ /* 0x000fe200078e0204 */
[----:B------:R-:W-:Y:S01]  /*2140*/  IADD3 R10, R5, -R10, RZ ;  /* 0x8000000a050a7210 */ /* 0x000fe20007ffe0ff */
[----:B------:R-:W-:-:S02]  /*2150*/  IMAD.IADD R12, R7, 0x1, -R12 ;  /* 0x00000001070c7824 */ /* 0x000fc400078e0a0c */
[C---:B--2---:R-:W-:Y:S01]  /*2160*/  FMUL R4, R13.reuse, R33 ;  /* 0x000000210d047220 */ /* 0x044fe20000400000 */
[----:B------:R-:W-:Y:S01]  /*2170*/  FMUL R13, R13, R32 ;  /* 0x000000200d0d7220 */ /* 0x000fe20000400000 */
[----:B------:R-:W-:Y:S01]  /*2180*/  F2FP.F16.F32.PACK_AB R19, R19, R22 ;  /* 0x000000161313723e */ /* 0x000fe200000000ff */
[----:B------:R-:W-:Y:S01]  /*2190*/  IMAD.IADD R15, R6, 0x1, -R15 ;  /* 0x00000001060f7824 */ /* 0x000fe200078e0a0f */
[----:B------:R-:W-:Y:S01]  /*21a0*/  LOP3.LUT R22, R21, 0x20, RZ, 0x3c, !PT ;  /* 0x0000002015167812 */ /* 0x000fe200078e3cff */
[----:B------:R-:W-:Y:S01]  /*21b0*/  IMAD.IADD R18, R3, 0x1, -R18 ;  /* 0x0000000103127824 */ /* 0x000fe200078e0a12 */
[----:B------:R-:W-:Y:S01]  /*21c0*/  F2FP.F16.F32.PACK_AB R4, R4, R13 ;  /* 0x0000000d0404723e */ /* 0x000fe200000000ff */
[----:B------:R1:W-:Y:S01]  /*21d0*/  STS.U16 [R21+UR6], R19 ;  /* 0x0000001315007988 */ /* 0x0003e20008000406 */
[----:B------:R-:W-:Y:S01]  /*21e0*/  PRMT R23, R19, 0x7632, R23 ;  /* 0x0000763213177816 */ /* 0x000fe20000000017 */
[----:B------:R-:W-:Y:S01]  /*21f0*/  FADD R10, R10, -1 ;  /* 0xbf8000000a0a7421 */ /* 0x000fe20000000000 */
[----:B------:R-:W-:Y:S01]  /*2200*/  PRMT R25, R20, 0x7632, R25 ;  /* 0x0000763214197816 */ /* 0x000fe20000000019 */
[----:B------:R-:W-:Y:S01]  /*2210*/  FADD R12, R12, -1 ;  /* 0xbf8000000c0c7421 */ /* 0x000fe20000000000 */
[----:B------:R-:W-:Y:S01]  /*2220*/  F2FP.F16.F32.PACK_AB R9, R9, R14 ;  /* 0x0000000e0909723e */ /* 0x000fe200000000ff */
[----:B------:R-:W-:Y:S01]  /*2230*/  STS.U16 [R21+UR6+0x80], R23 ;  /* 0x0000801715007988 */ /* 0x000fe20008000406 */
[----:B------:R-:W-:Y:S01]  /*2240*/  LOP3.LUT R13, R21, 0x40, RZ, 0x3c, !PT ;  /* 0x00000040150d7812 */ /* 0x000fe200078e3cff */
[----:B------:R-:W-:Y:S01]  /*2250*/  FADD R15, R15, -1 ;  /* 0xbf8000000f0f7421 */ /* 0x000fe20000000000 */
[----:B------:R-:W-:Y:S01]  /*2260*/  PRMT R26, R4, 0x7632, R26 ;  /* 0x00007632041a7816 */ /* 0x000fe2000000001a */
[----:B-1----:R-:W-:Y:S01]  /*2270*/  IMAD.MOV.U32 R19, RZ, RZ, 0x3dc6b27f ;  /* 0x3dc6b27fff137424 */ /* 0x002fe200078e00ff */
[----:B------:R-:W-:Y:S01]  /*2280*/  LOP3.LUT R14, R21, 0x60, RZ, 0x3c, !PT ;  /* 0x00000060150e7812 */ /* 0x000fe200078e3cff */
[----:B------:R-:W-:Y:S01]  /*2290*/  STS.U16 [R22+UR6+0x400], R20 ;  /* 0x0004001416007988 */ /* 0x000fe20008000406 */
[----:B------:R-:W-:Y:S01]  /*22a0*/  FADD R18, R18, -1 ;  /* 0xbf80000012127421 */ /* 0x000fe20000000000 */
[----:B------:R-:W-:Y:S01]  /*22b0*/  PRMT R27, R9, 0x7632, R27 ;  /* 0x00007632091b7816 */ /* 0x000fe2000000001b */
[-C--:B0-----:R-:W-:Y:S01]  /*22c0*/  IMAD R68, R68, R24.reuse, RZ ;  /* 0x0000001844447224 */ /* 0x081fe200078e02ff */
[----:B------:R-:W-:Y:S01]  /*22d0*/  STS.U16 [R22+UR6+0x480], R25 ;  /* 0x0004801916007988 */ /* 0x000fe20008000406 */
[----:B------:R-:W-:Y:S01]  /*22e0*/  ISETP.GE.U32.AND P5, PT, R7, 0x7f800000, PT ;  /* 0x7f8000000700780c */ /* 0x000fe20003fa6070 */
[----:B------:R-:W-:Y:S01]  /*22f0*/  ULDC.64 UR4, c[0x0][0x270] ;  /* 0x00009c0000047ab9 */ /* 0x000fe20000000a00 */
[C---:B------:R-:W-:Y:S01]  /*2300*/  ISETP.GE.U32.AND P0, PT, R5.reuse, 0x7f800000, PT ;  /* 0x7f8000000500780c */ /* 0x040fe20003f06070 */
[----:B------:R0:W-:Y:S01]  /*2310*/  STS.U16 [R13+UR6+0x800], R4 ;  /* 0x000800040d007988 */ /* 0x0001e20008000406 */
[----:B------:R-:W-:Y:S01]  /*2320*/  ISETP.GE.U32.AND P3, PT, R6, 0x7f800000, PT ;  /* 0x7f8000000600780c */ /* 0x000fe20003f66070 */
[----:B------:R-:W-:Y:S01]  /*2330*/  UIMAD UR4, UR7, UR4, URZ ;  /* 0x00000004070472a4 */ /* 0x000fe2000f8e023f */
[----:B------:R-:W-:Y:S01]  /*2340*/  FSETP.NEU.AND P2, PT, R5, RZ, PT ;  /* 0x000000ff0500720b */ /* 0x000fe20003f4d000 */
[----:B------:R1:W-:Y:S01]  /*2350*/  STS.U16 [R13+UR6+0x880], R26 ;  /* 0x0008801a0d007988 */ /* 0x0003e20008000406 */
[----:B------:R-:W-:Y:S01]  /*2360*/  FSETP.NEU.AND P1, PT, R7, RZ, PT ;  /* 0x000000ff0700720b */ /* 0x000fe20003f2d000 */
[----:B------:R-:W-:Y:S01]  /*2370*/  USHF.L.U32 UR8, UR4, 0x1, URZ ;  /* 0x0000000104087899 */ /* 0x000fe2000800063f */
[-C--:B------:R-:W-:Y:S01]  /*2380*/  IMAD R67, R67, R24.reuse, RZ ;  /* 0x0000001843437224 */ /* 0x080fe200078e02ff */
[----:B------:R2:W-:Y:S01]  /*2390*/  STS.U16 [R14+UR6+0xc00], R9 ;  /* 0x000c00090e007988 */ /* 0x0005e20008000406 */
[----:B------:R-:W-:-:S02]  /*23a0*/  IMAD R66, R66, R24, RZ ;  /* 0x0000001842427224 */ /* 0x000fc400078e02ff */
[-C--:B0-----:R-:W-:Y:S01]  /*23b0*/  FFMA.FTZ R4, R15, R19.reuse, -0.16845393180847167969 ;  /* 0xbe2c7f300f047423 */ /* 0x081fe20000010013 */
[----:B------:R-:W-:Y:S01]  /*23c0*/  LEA R71, R71, UR6, 0x2 ;  /* 0x0000000647477c11 */ /* 0x000fe2000f8e10ff */
[----:B------:R-:W-:Y:S01]  /*23d0*/  STS.U16 [R14+UR6+0xc80], R27 ;  /* 0x000c801b0e007988 */ /* 0x000fe20008000406 */
[----:B------:R-:W0:Y:S01]  /*23e0*/  LDC.64 R30, c[0x0][0x230] ;  /* 0x00008c00ff1e7b82 */ /* 0x000e220000000a00 */
[----:B-1----:R-:W-:Y:S01]  /*23f0*/  FFMA.FTZ R13, R12, R19, -0.16845393180847167969 ;  /* 0xbe2c7f300c0d7423 */ /* 0x002fe20000010013 */
[----:B------:R-:W-:-:S06]  /*2400*/  FFMA.FTZ R4, R15, R4, 0.1716887056827545166 ;  /* 0x3e2fcf2a0f047423 */ /* 0x000fcc0000010004 */
[----:B------:R-:W-:Y:S01]  /*2410*/  BAR.SYNC.DEFER_BLOCKING 0x0 ;  /* 0x0000000000007b1d */ /* 0x000fe20000010000 */
[----:B------:R-:W-:Y:S01]  /*2420*/  LOP3.LUT R63, R63, 0x70, RZ, 0xc0, !PT ;  /* 0x000000703f3f7812 */ /* 0x000fe200078ec0ff */
[-C--:B--2---:R-:W-:Y:S01]  /*2430*/  FFMA.FTZ R9, R10, R19.reuse, -0.16845393180847167969 ;  /* 0xbe2c7f300a097423 */ /* 0x084fe20000010013 */
[----:B------:R-:W-:Y:S01]  /*2440*/  FFMA.FTZ R19, R18, R19, -0.16845393180847167969 ;  /* 0xbe2c7f3012137423 */ /* 0x000fe20000010013 */
[C---:B------:R-:W-:Y:S01]  /*2450*/  FFMA.FTZ R4, R15.reuse, R4, -0.17900948226451873779 ;  /* 0xbe374e430f047423 */ /* 0x040fe20000010004 */
[----:B------:R-:W-:Y:S01]  /*2460*/  FFMA.FTZ R13, R12, R13, 0.1716887056827545166 ;  /* 0x3e2fcf2a0c0d7423 */ /* 0x000fe2000001000d */
[----:B------:R-:W-:Y:S01]  /*2470*/  FFMA.FTZ R9, R10, R9, 0.1716887056827545166 ;  /* 0x3e2fcf2a0a097423 */ /* 0x000fe20000010009 */
[----:B------:R-:W-:Y:S01]  /*2480*/  FFMA.FTZ R19, R18, R19, 0.1716887056827545166 ;  /* 0x3e2fcf2a12137423 */ /* 0x000fe20000010013 */
[C---:B------:R-:W-:Y:S01]  /*2490*/  FFMA.FTZ R4, R15.reuse, R4, 0.20512372255325317383 ;  /* 0x3e520bf40f047423 */ /* 0x040fe20000010004 */
[----:B------:R-:W-:Y:S01]  /*24a0*/  FFMA.FTZ R13, R12, R13, -0.17900948226451873779 ;  /* 0xbe374e430c0d7423 */ /* 0x000fe2000001000d */
[----:B------:R-:W-:Y:S01]  /*24b0*/  FFMA.FTZ R9, R10, R9, -0.17900948226451873779 ;  /* 0xbe374e430a097423 */ /* 0x000fe20000010009 */
[----:B------:R-:W-:Y:S01]  /*24c0*/  FFMA.FTZ R19, R18, R19, -0.17900948226451873779 ;  /* 0xbe374e4312137423 */ /* 0x000fe20000010013 */
[C---:B------:R-:W-:Y:S01]  /*24d0*/  FFMA.FTZ R4, R15.reuse, R4, -0.24046532809734344482 ;  /* 0xbe763c8b0f047423 */ /* 0x040fe20000010004 */
[----:B------:R-:W-:Y:S01]  /*24e0*/  FFMA.FTZ R13, R12, R13, 0.20512372255325317383 ;  /* 0x3e520bf40c0d7423 */ /* 0x000fe2000001000d */
[----:B------:R-:W-:Y:S01]  /*24f0*/  FFMA.FTZ R9, R10, R9, 0.20512372255325317383 ;  /* 0x3e520bf40a097423 */ /* 0x000fe20000010009 */
[----:B------:R-:W-:Y:S01]  /*2500*/  FFMA.FTZ R19, R18, R19, 0.20512372255325317383 ;  /* 0x3e520bf412137423 */ /* 0x000fe20000010013 */
[C---:B------:R-:W-:Y:S01]  /*2510*/  FFMA.FTZ R4, R15.reuse, R4, 0.28857114911079406738 ;  /* 0x3e93bf990f047423 */ /* 0x040fe20000010004 */
[----:B------:R-:W-:Y:S01]  /*2520*/  FFMA.FTZ R13, R12, R13, -0.24046532809734344482 ;  /* 0xbe763c8b0c0d7423 */ /* 0x000fe2000001000d */
[----:B------:R-:W-:Y:S01]  /*2530*/  FFMA.FTZ R9, R10, R9, -0.24046532809734344482 ;  /* 0xbe763c8b0a097423 */ /* 0x000fe20000010009 */
[----:B------:R-:W-:Y:S01]  /*2540*/  FFMA.FTZ R19, R18, R19, -0.24046532809734344482 ;  /* 0xbe763c8b12137423 */ /* 0x000fe20000010013 */
[C---:B------:R-:W-:Y:S01]  /*2550*/  FFMA.FTZ R4, R15.reuse, R4, -0.36067417263984680176 ;  /* 0xbeb8aa490f047423 */ /* 0x040fe20000010004 */
[----:B------:R-:W-:Y:S01]  /*2560*/  FFMA.FTZ R13, R12, R13, 0.28857114911079406738 ;  /* 0x3e93bf990c0d7423 */ /* 0x000fe2000001000d */
[----:B------:R-:W-:Y:S01]  /*2570*/  FFMA.FTZ R9, R10, R9, 0.28857114911079406738 ;  /* 0x3e93bf990a097423 */ /* 0x000fe20000010009 */
[----:B------:R-:W-:Y:S01]  /*2580*/  FFMA.FTZ R19, R18, R19, 0.28857114911079406738 ;  /* 0x3e93bf9912137423 */ /* 0x000fe20000010013 */
[C---:B------:R-:W-:Y:S01]  /*2590*/  FFMA.FTZ R4, R15.reuse, R4, 0.48089820146560668945 ;  /* 0x3ef6384a0f047423 */ /* 0x040fe20000010004 */
[----:B------:R-:W-:Y:S01]  /*25a0*/  FFMA.FTZ R13, R12, R13, -0.36067417263984680176 ;  /* 0xbeb8aa490c0d7423 */ /* 0x000fe2000001000d */
[----:B------:R-:W-:Y:S01]  /*25b0*/  FFMA.FTZ R9, R10, R9, -0.36067417263984680176 ;  /* 0xbeb8aa490a097423 */ /* 0x000fe20000010009 */
[----:B------:R-:W-:Y:S01]  /*25c0*/  FFMA.FTZ R19, R18, R19, -0.36067417263984680176 ;  /* 0xbeb8aa4912137423 */ /* 0x000fe20000010013 */
[C---:B------:R-:W-:Y:S01]  /*25d0*/  FFMA.FTZ R4, R15.reuse, R4, -0.72134751081466674805 ;  /* 0xbf38aa3b0f047423 */ /* 0x040fe20000010004 */
[----:B------:R-:W-:Y:S01]  /*25e0*/  FFMA.FTZ R13, R12, R13, 0.48089820146560668945 ;  /* 0x3ef6384a0c0d7423 */ /* 0x000fe2000001000d */
[----:B------:R-:W-:Y:S01]  /*25f0*/  FFMA.FTZ R9, R10, R9, 0.48089820146560668945 ;  /* 0x3ef6384a0a097423 */ /* 0x000fe20000010009 */
[----:B------:R-:W-:Y:S01]  /*2600*/  FFMA.FTZ R19, R18, R19, 0.48089820146560668945 ;  /* 0x3ef6384a12137423 */ /* 0x000fe20000010013 */
[C---:B------:R-:W-:Y:S01]  /*2610*/  FMUL R4, R15.reuse, R4 ;  /* 0x000000040f047220 */ /* 0x040fe20000400000 */
[----:B------:R-:W-:Y:S01]  /*2620*/  FFMA.FTZ R13, R12, R13, -0.72134751081466674805 ;  /* 0xbf38aa3b0c0d7423 */ /* 0x000fe2000001000d */
[----:B------:R-:W-:Y:S01]  /*2630*/  FFMA.FTZ R9, R10, R9, -0.72134751081466674805 ;  /* 0xbf38aa3b0a097423 */ /* 0x000fe20000010009 */
[----:B------:R-:W-:Y:S01]  /*2640*/  FFMA.FTZ R19, R18, R19, -0.72134751081466674805 ;  /* 0xbf38aa3b12137423 */ /* 0x000fe20000010013 */
[C---:B------:R-:W-:Y:S01]  /*2650*/  FMUL R4, R15.reuse, R4 ;  /* 0x000000040f047220 */ /* 0x040fe20000400000 */
[----:B------:R-:W-:Y:S01]  /*2660*/  FMUL R13, R12, R13 ;  /* 0x0000000d0c0d7220 */ /* 0x000fe20000400000 */
[----:B------:R-:W-:Y:S01]  /*2670*/  FMUL R9, R10, R9 ;  /* 0x000000090a097220 */ /* 0x000fe20000400000 */
[----:B------:R-:W-:Y:S01]  /*2680*/  FMUL R19, R18, R19 ;  /* 0x0000001312137220 */ /* 0x000fe20000400000 */
[----:B------:R-:W-:Y:S01]  /*2690*/  FFMA.FTZ R15, R15, 1.4426950216293334961, R4 ;  /* 0x3fb8aa3b0f0f7823 */ /* 0x000fe20000010004 */
[----:B------:R-:W-:Y:S01]  /*26a0*/  FMUL R13, R12, R13 ;  /* 0x0000000d0c0d7220 */ /* 0x000fe20000400000 */
[----:B------:R-:W-:Y:S01]  /*26b0*/  FMUL R9, R10, R9 ;  /* 0x000000090a097220 */ /* 0x000fe20000400000 */
[----:B------:R-:W-:Y:S01]  /*26c0*/  FMUL R19, R18, R19 ;  /* 0x0000001312137220 */ /* 0x000fe20000400000 */
[----:B------:R-:W-:Y:S01]  /*26d0*/  FADD R20, R16, R15 ;  /* 0x0000000f10147221 */ /* 0x000fe20000000000 */
[----:B------:R-:W1:Y:S01]  /*26e0*/  LDS R23, [R2+UR6] ;  /* 0x0000000602177984 */ /* 0x000e620008000800 */
[----:B------:R-:W-:Y:S01]  /*26f0*/  FFMA.FTZ R9, R10, 1.4426950216293334961, R9 ;  /* 0x3fb8aa3b0a097823 */ /* 0x000fe20000010009 */
[----:B------:R-:W-:Y:S01]  /*2700*/  FFMA.FTZ R4, R18, 1.4426950216293334961, R19 ;  /* 0x3fb8aa3b12047823 */ /* 0x000fe20000010013 */
[----:B------:R-:W-:Y:S01]  /*2710*/  FFMA.FTZ R12, R12, 1.4426950216293334961, R13 ;  /* 0x3fb8aa3b0c0c7823 */ /* 0x000fe2000001000d */
[----:B------:R-:W2:Y:S01]  /*2720*/  LDS R25, [R2+UR6+0x100] ;  /* 0x0001000602197984 */ /* 0x000ea20008000800 */
[----:B------:R-:W-:Y:S01]  /*2730*/  FADD R18, R8, R9 ;  /* 0x0000000908127221 */ /* 0x000fe20000000000 */
[----:B------:R-:W-:Y:S01]  /*2740*/  FADD R21, R17, R4 ;  /* 0x0000000411157221 */ /* 0x000fe20000000000 */
[----:B------:R-:W-:Y:S01]  /*2750*/  @P5 IMAD.MOV.U32 R4, RZ, RZ, 0x7f800000 ;  /* 0x7f800000ff045424 */ /* 0x000fe200078e00ff */
[----:B------:R-:W3:Y:S01]  /*2760*/  LDC.64 R16, c[0x0][0x228] ;  /* 0x00008a00ff107b82 */ /* 0x000ee20000000a00 */
[----:B------:R-:W-:Y:S01]  /*2770*/  @P0 MOV R8, 0x7f800000 ;  /* 0x7f80000000080802 */ /* 0x000fe20000000f00 */
[----:B------:R-:W-:Y:S01]  /*2780*/  FADD R19, R11, R12 ;  /* 0x0000000c0b137221 */ /* 0x000fe20000000000 */
[----:B------:R-:W-:Y:S01]  /*2790*/  @P5 FFMA.FTZ R19, R7, R4, +INF ;  /* 0x7f80000007135423 */ /* 0x000fe20000010004 */
[----:B------:R-:W4:Y:S01]  /*27a0*/  LDS R27, [R2+UR6+0x200] ;  /* 0x00020006021b7984 */ /* 0x000f220008000800 */
[----:B------:R-:W-:Y:S01]  /*27b0*/  ISETP.GE.U32.AND P5, PT, R3, 0x7f800000, PT ;  /* 0x7f8000000300780c */ /* 0x000fe20003fa6070 */
[----:B------:R-:W-:Y:S01]  /*27c0*/  @P0 FFMA.FTZ R18, R5, R8, +INF ;  /* 0x7f80000005120423 */ /* 0x000fe20000010008 */
[----:B------:R-:W-:Y:S01]  /*27d0*/  @P3 IMAD.MOV.U32 R5, RZ, RZ, 0x7f800000 ;  /* 0x7f800000ff053424 */ /* 0x000fe200078e00ff */
[----:B------:R5:W0:Y:S01]  /*27e0*/  LDS R29, [R2+UR6+0x300] ;  /* 0x00030006021d7984 */ /* 0x000a220008000800 */
[----:B------:R-:W-:Y:S01]  /*27f0*/  IMAD R4, R69, UR5, RZ ;  /* 0x0000000545047c24 */ /* 0x000fe2000f8e02ff */
[----:B------:R-:W-:Y:S01]  /*2800*/  UIMAD.WIDE UR4, UR4, 0x2, URZ ;  /* 0x00000002040478a5 */ /* 0x000fe2000f8e023f */
[----:B------:R-:W-:-:S02]  /*2810*/  IMAD R7, R24, 0x8, R68 ;  /* 0x0000000818077824 */ /* 0x000fc400078e0244 */
[C---:B------:R-:W-:Y:S01]  /*2820*/  @P3 FFMA.FTZ R20, R6.reuse, R5, +INF ;  /* 0x7f80000006143423 */ /* 0x040fe20000010005 */
[----:B------:R-:W-:Y:S01]  /*2830*/  FSETP.NEU.AND P0, PT, R6, RZ, PT ;  /* 0x000000ff0600720b */ /* 0x000fe20003f0d000 */
[----:B------:R-:W-:Y:S01]  /*2840*/  VIADD R63, R63, UR6 ;  /* 0x000000063f3f7c36 */ /* 0x000fe20008000000 */
[----:B------:R-:W-:Y:S01]  /*2850*/  SHF.L.U32 R5, R4, 0x1, RZ ;  /* 0x0000000104057819 */ /* 0x000fe200000006ff */
[----:B------:R-:W-:Y:S01]  /*2860*/  IMAD R9, R24, 0x8, R7 ;  /* 0x0000000818097824 */ /* 0x000fe200078e0207 */
[----:B------:R-:W-:Y:S01]  /*2870*/  FSEL R18, R18, -INF , P2 ;  /* 0xff80000012127808 */ /* 0x000fe20001000000 */
[----:B------:R-:W-:Y:S01]  /*2880*/  IMAD.HI R4, R4, 0x2, RZ ;  /* 0x0000000204047827 */ /* 0x000fe200078e02ff */
[----:B------:R-:W-:Y:S01]  /*2890*/  FSEL R19, R19, -INF , P1 ;  /* 0xff80000013137808 */ /* 0x000fe20000800000 */
[----:B------:R-:W-:Y:S01]  /*28a0*/  ULDC UR4, c[0x0][0x27c] ;  /* 0x00009f0000047ab9 */ /* 0x000fe20000000800 */
[----:B------:R-:W-:Y:S01]  /*28b0*/  FSEL R20, R20, -INF , P0 ;  /* 0xff80000014147808 */ /* 0x000fe20000000000 */
[----:B------:R-:W-:-:S02]  /*28c0*/  IMAD R13, R24, 0x10, R9 ;  /* 0x00000010180d7824 */ /* 0x000fc400078e0209 */
[----:B------:R-:W-:Y:S01]  /*28d0*/  FFMA R48, R18, 0.69314718246459960938, R49 ;  /* 0x3f31721812307823 */ /* 0x000fe20000000031 */
[----:B---3--:R-:W-:Y:S01]  /*28e0*/  IADD3 R16, P3, P6, R5, UR8, R16 ;  /* 0x0000000805107c10 */ /* 0x008fe2000fe7e010 */
[----:B------:R-:W-:Y:S02]  /*28f0*/  @P5 IMAD.MOV.U32 R6, RZ, RZ, 0x7f800000 ;  /* 0x7f800000ff065424 */ /* 0x000fe400078e00ff */
[----:B------:R-:W-:Y:S01]  /*2900*/  FFMA R49, R19, 0.69314718246459960938, R46 ;  /* 0x3f31721813317823 */ /* 0x000fe2000000002e */
[----:B------:R-:W-:Y:S01]  /*2910*/  LEA R15, R24, R13, 0x3 ;  /* 0x0000000d180f7211 */ /* 0x000fe200078e18ff */
[----:B------:R-:W-:Y:S01]  /*2920*/  FFMA R50, R20, 0.69314718246459960938, R47 ;  /* 0x3f31721814327823 */ /* 0x000fe2000000002f */
[----:B------:R-:W-:Y:S01]  /*2930*/  IADD3.X R22, R4, UR5, R17, P3, P6 ;  /* 0x0000000504167c10 */ /* 0x000fe20009fec411 */
[----:B------:R-:W-:Y:S01]  /*2940*/  @P5 FFMA.FTZ R21, R3, R6, +INF ;  /* 0x7f80000003155423 */ /* 0x000fe20000010006 */
[-C--:B------:R-:W-:Y:S01]  /*2950*/  LEA R4, P6, R68, R16.reuse, 0x1 ;  /* 0x0000001044047211 */ /* 0x080fe200078c08ff */
[----:B------:R-:W-:Y:S01]  /*2960*/  IMAD R17, R24, 0x8, R15 ;  /* 0x0000000818117824 */ /* 0x000fe200078e020f */
[-C--:B------:R-:W-:Y:S01]  /*2970*/  LEA R6, P5, R7, R16.reuse, 0x1 ;  /* 0x0000001007067211 */ /* 0x080fe200078a08ff */
[----:B------:R-:W-:Y:S01]  /*2980*/  UIMAD UR4, UR7, UR4, URZ ;  /* 0x00000004070472a4 */ /* 0x000fe2000f8e023f */
[----:B------:R-:W-:-:S02]  /*2990*/  LEA R8, P3, R9, R16, 0x1 ;  /* 0x0000001009087211 */ /* 0x000fc400078608ff */
[----:B------:R-:W-:Y:S01]  /*29a0*/  LEA.HI.X.SX32 R5, R68, R22, 0x1, P6 ;  /* 0x0000001644057211 */ /* 0x000fe200030f0eff */
[----:B------:R-:W-:Y:S01]  /*29b0*/  USHF.L.U32 UR7, UR4, 0x2, URZ ;  /* 0x0000000204077899 */ /* 0x000fe2000800063f */
[----:B------:R-:W-:Y:S01]  /*29c0*/  LEA R10, P6, R67, R16, 0x1 ;  /* 0x00000010430a7211 */ /* 0x000fe200078c08ff */
[----:B------:R-:W-:Y:S01]  /*29d0*/  UIMAD.WIDE UR4, UR4, 0x4, URZ ;  /* 0x00000004040478a5 */ /* 0x000fe2000f8e023f */
[----:B------:R-:W-:Y:S01]  /*29e0*/  LEA.HI.X.SX32 R7, R7, R22, 0x1, P5 ;  /* 0x0000001607077211 */ /* 0x000fe200028f0eff */
[----:B-1----:R2:W-:Y:S01]  /*29f0*/  STG.E.U16 desc[UR10][R4.64], R23 ;  /* 0x0000001704007986 */ /* 0x0025e2000c10150a */
[----:B------:R-:W-:Y:S02]  /*2a00*/  LEA R12, P5, R13, R16, 0x1 ;  /* 0x000000100d0c7211 */ /* 0x000fe400078a08ff */
[----:B------:R-:W-:Y:S02]  /*2a10*/  LEA.HI.X.SX32 R9, R9, R22, 0x1, P3 ;  /* 0x0000001609097211 */ /* 0x000fe400018f0eff */
[----:B------:R-:W-:-:S02]  /*2a20*/  LEA R14, P3, R15, R16, 0x1 ;  /* 0x000000100f0e7211 */ /* 0x000fc400078608ff */
[----:B------:R-:W-:Y:S02]  /*2a30*/  LEA.HI.X.SX32 R11, R67, R22, 0x1, P6 ;  /* 0x00000016430b7211 */ /* 0x000fe400030f0eff */
[----:B-----5:R-:W-:Y:S02]  /*2a40*/  LEA R2, P6, R17, R16, 0x1 ;  /* 0x0000001011027211 */ /* 0x020fe400078c08ff */
[----:B------:R-:W-:Y:S02]  /*2a50*/  LEA.HI.X.SX32 R13, R13, R22, 0x1, P5 ;  /* 0x000000160d0d7211 */ /* 0x000fe400028f0eff */
[----:B------:R-:W-:Y:S02]  /*2a60*/  LEA R16, P5, R66, R16, 0x1 ;  /* 0x0000001042107211 */ /* 0x000fe400078a08ff */
[----:B------:R-:W-:Y:S02]  /*2a70*/  LEA.HI.X.SX32 R15, R15, R22, 0x1, P3 ;  /* 0x000000160f0f7211 */ /* 0x000fe400018f0eff */
[----:B------:R-:W-:-:S02]  /*2a80*/  FSETP.NEU.AND P3, PT, R3, RZ, PT ;  /* 0x000000ff0300720b */ /* 0x000fc40003f6d000 */
[-C--:B------:R-:W-:Y:S02]  /*2a90*/  LEA.HI.X.SX32 R3, R17, R22.reuse, 0x1, P6 ;  /* 0x0000001611037211 */ /* 0x080fe400030f0eff */
[----:B------:R-:W-:Y:S02]  /*2aa0*/  LEA.HI.X.SX32 R17, R66, R22, 0x1, P5 ;  /* 0x0000001642117211 */ /* 0x000fe400028f0eff */
[----:B------:R-:W-:Y:S02]  /*2ab0*/  PRMT R22, R23, 0x7632, R22 ;  /* 0x0000763217167816 */ /* 0x000fe40000000016 */
[----:B--2---:R-:W-:Y:S02]  /*2ac0*/  PRMT R5, R25, 0x7632, R5 ;  /* 0x0000763219057816 */ /* 0x004fe40000000005 */
[----:B------:R-:W-:Y:S01]  /*2ad0*/  FSEL R4, R21, -INF , P3 ;  /* 0xff80000015047808 */ /* 0x000fe20001800000 */
[----:B------:R4:W-:Y:S01]  /*2ae0*/  STG.E.U16 desc[UR10][R6.64], R22 ;  /* 0x0000001606007986 */ /* 0x0009e2000c10150a */
[----:B------:R-:W-:-:S03]  /*2af0*/  LEA.HI R0, R0, R63, RZ, 0x1f ;  /* 0x0000003f00007211 */ /* 0x000fc600078ff8ff */
[----:B------:R0:W-:Y:S01]  /*2b00*/  STG.E.U16 desc[UR10][R8.64], R25 ;  /* 0x0000001908007986 */ /* 0x0001e2000c10150a */
[----:B------:R-:W-:Y:S01]  /*2b10*/  FFMA R51, R4, 0.69314718246459960938, R51 ;  /* 0x3f31721804337823 */ /* 0x000fe20000000033 */
[----:B------:R-:W-:Y:S02]  /*2b20*/  IMAD.HI R4, R69, 0x4, RZ ;  /* 0x0000000445047827 */ /* 0x000fe400078e02ff */
[----:B------:R-:W-:Y:S01]  /*2b30*/  STG.E.U16 desc[UR10][R10.64], R5 ;  /* 0x000000050a007986 */ /* 0x000fe2000c10150a */
[----:B----4-:R-:W-:-:S03]  /*2b40*/  PRMT R7, R27, 0x7632, R7 ;  /* 0x000076321b077816 */ /* 0x010fc60000000007 */
[----:B------:R-:W-:Y:S01]  /*2b50*/  STG.E.U16 desc[UR10][R12.64], R27 ;  /* 0x0000001b0c007986 */ /* 0x000fe2000c10150a */
[----:B0-----:R-:W-:-:S03]  /*2b60*/  PRMT R9, R29, 0x7632, R9 ;  /* 0x000076321d097816 */ /* 0x001fc60000000009 */
[----:B------:R-:W-:Y:S04]  /*2b70*/  STG.E.U16 desc[UR10][R14.64], R7 ;  /* 0x000000070e007986 */ /* 0x000fe8000c10150a */
[----:B------:R0:W-:Y:S04]  /*2b80*/  STG.E.U16 desc[UR10][R2.64], R29 ;  /* 0x0000001d02007986 */ /* 0x0001e8000c10150a */
[----:B------:R1:W-:Y:S01]  /*2b90*/  STG.E.U16 desc[UR10][R16.64], R9 ;  /* 0x0000000910007986 */ /* 0x0003e2000c10150a */
[----:B------:R-:W-:Y:S01]  /*2ba0*/  BAR.SYNC.DEFER_BLOCKING 0x0 ;  /* 0x0000000000007b1d */ /* 0x000fe20000010000 */
[----:B0-----:R-:W-:-:S05]  /*2bb0*/  IMAD.SHL.U32 R3, R69, 0x4, RZ ;  /* 0x0000000445037824 */ /* 0x001fca00078e00ff */
[----:B------:R-:W-:-:S04]  /*2bc0*/  IADD3 R2, P0, P1, R3, UR7, R30 ;  /* 0x0000000703027c10 */ /* 0x000fc8000f91e01e */
[----:B------:R-:W-:Y:S01]  /*2bd0*/  IADD3.X R3, R4, UR5, R31, P0, P1 ;  /* 0x0000000504037c10 */ /* 0x000fe200087e241f */
[----:B------:R1:W-:Y:S01]  /*2be0*/  STS.128 [R71], R48 ;  /* 0x0000003047007388 */ /* 0x0003e20000000c00 */
[----:B------:R-:W-:Y:S06]  /*2bf0*/  BAR.SYNC.DEFER_BLOCKING 0x0 ;  /* 0x0000000000007b1d */ /* 0x000fec0000010000 */
[----:B------:R-:W-:Y:S05]  /*2c00*/  @P4 EXIT ;  /* 0x000000000000494d */ /* 0x000fea0003800000 */
[----:B------:R-:W0:Y:S04]  /*2c10*/  LDS R5, [R0] ;  /* 0x0000000000057984 */ /* 0x000e280000000800 */
[----:B0-----:R-:W-:Y:S01]  /*2c20*/  STG.E desc[UR10][R2.64], R5 ;  /* 0x0000000502007986 */ /* 0x001fe2000c10190a */
[----:B------:R-:W-:Y:S05]  /*2c30*/  EXIT ;  /* 0x000000000000794d */ /* 0x000fea0003800000 */
.L_x_2:
[----:B------:R-:W-:-:S00]  /*2c40*/  BRA `(.L_x_2) ;  /* 0xfffffffc00fc7947 */ /* 0x000fc0000383ffff */
[----:B------:R-:W-:-:S00]  /*2c50*/  NOP ;  /* 0x0000000000007918 */ /* 0x000fc00000000000 */
        /* <DEDUP_REMOVED lines=10> */
.L_x_3:


//--------------------- .nv.global.init           --------------------------
	.section	.nv.global.init,"aw",@progbits
.nv.global.init:
	.type		_$_str,@object
	.size		_$_str,(.L_0 - _$_str)
_$_str:
        /*0000*/ 	.byte	0x5f, 0x5f, 0x43, 0x55, 0x44, 0x41, 0x5f, 0x46, 0x54, 0x5a, 0x00
.L_0:


//--------------------- .nv.shared.attn_fwd       --------------------------
	.section	.nv.shared.attn_fwd,"aw",@nobits
	.sectionflags	@""
	.align	16
	.zero		1024


//--------------------- .nv.shared.reserved.0     --------------------------
	.section	.nv.shared.reserved.0,"aw",@nobits
	.weak		__nv_reservedSMEM_offset_0_alias
	.size		__nv_reservedSMEM_offset_0_alias, 0, 0
	.other		__nv_reservedSMEM_offset_0_alias,@"STO_CUDA_RESERVED_SHARED STV_DEFAULT"
__nv_reservedSMEM_offset_0_alias:
	.zero		0


//--------------------- .nv.constant0.attn_fwd    --------------------------
	.section	.nv.constant0.attn_fwd,"a",@progbits
	.sectionflags	@""
	.align	4
.nv.constant0.attn_fwd:
	.zero		664


//--------------------- SYMBOLS --------------------------

	.type		.nv.reservedSmem.offset0,@object
	.size		.nv.reservedSmem.offset0,0x4
